//
// Generated by NVIDIA NVVM Compiler
//
// Compiler Build ID: CL-36424714
// Cuda compilation tools, release 13.0, V13.0.88
// Based on NVVM 20.0.0
//

.version 9.0
.target sm_100
.address_size 64

	// .globl	_Z13step_1_kernelPfS_PiS_S0_S0_
.func  (.param .b64 func_retval0) __internal_accurate_pow
(
	.param .b64 __internal_accurate_pow_param_0
)
;
.const .align 4 .u32 gpu_K;
.const .align 4 .u32 gpu_n;
.const .align 4 .u32 gpu_d;

.visible .entry _Z13step_1_kernelPfS_PiS_S0_S0_(
	.param .u64 .ptr .align 1 _Z13step_1_kernelPfS_PiS_S0_S0__param_0,
	.param .u64 .ptr .align 1 _Z13step_1_kernelPfS_PiS_S0_S0__param_1,
	.param .u64 .ptr .align 1 _Z13step_1_kernelPfS_PiS_S0_S0__param_2,
	.param .u64 .ptr .align 1 _Z13step_1_kernelPfS_PiS_S0_S0__param_3,
	.param .u64 .ptr .align 1 _Z13step_1_kernelPfS_PiS_S0_S0__param_4,
	.param .u64 .ptr .align 1 _Z13step_1_kernelPfS_PiS_S0_S0__param_5
)
{
	.reg .pred 	%p<29>;
	.reg .b32 	%r<122>;
	.reg .b32 	%f<154>;
	.reg .b64 	%rd<74>;

	ld.param.u64 	%rd17, [_Z13step_1_kernelPfS_PiS_S0_S0__param_0];
	ld.param.u64 	%rd18, [_Z13step_1_kernelPfS_PiS_S0_S0__param_1];
	ld.param.u64 	%rd14, [_Z13step_1_kernelPfS_PiS_S0_S0__param_2];
	ld.param.u64 	%rd19, [_Z13step_1_kernelPfS_PiS_S0_S0__param_3];
	ld.param.u64 	%rd15, [_Z13step_1_kernelPfS_PiS_S0_S0__param_4];
	ld.param.u64 	%rd16, [_Z13step_1_kernelPfS_PiS_S0_S0__param_5];
	cvta.to.global.u64 	%rd1, %rd18;
	cvta.to.global.u64 	%rd2, %rd19;
	cvta.to.global.u64 	%rd3, %rd17;
	mov.u32 	%r68, %ctaid.y;
	mov.u32 	%r69, %nctaid.x;
	mov.u32 	%r70, %ntid.x;
	mov.u32 	%r71, %ntid.y;
	mov.u32 	%r72, %ctaid.x;
	mov.u32 	%r73, %tid.y;
	mov.u32 	%r74, %tid.x;
	mad.lo.s32 	%r75, %r68, %r69, %r72;
	mad.lo.s32 	%r76, %r75, %r71, %r73;
	mad.lo.s32 	%r1, %r76, %r70, %r74;
	ld.const.u32 	%r77, [gpu_n];
	setp.ge.s32 	%p1, %r1, %r77;
	@%p1 bra 	$L__BB0_37;
	cvta.to.global.u64 	%rd20, %rd15;
	ld.const.u32 	%r2, [gpu_d];
	mul.lo.s32 	%r3, %r2, %r1;
	mul.wide.s32 	%rd21, %r1, 4;
	add.s64 	%rd4, %rd20, %rd21;
	ld.global.u32 	%r4, [%rd4];
	ld.const.u32 	%r5, [gpu_K];
	setp.lt.s32 	%p2, %r5, 1;
	mov.u32 	%r112, %r4;
	@%p2 bra 	$L__BB0_22;
	cvt.s64.s32 	%rd5, %r3;
	setp.lt.s32 	%p3, %r2, 1;
	@%p3 bra 	$L__BB0_16;
	and.b32  	%r6, %r2, 7;
	and.b32  	%r7, %r2, 3;
	and.b32  	%r8, %r2, 2147483640;
	and.b32  	%r9, %r2, 1;
	neg.s32 	%r10, %r8;
	shl.b64 	%rd22, %rd5, 2;
	add.s64 	%rd23, %rd22, %rd3;
	add.s64 	%rd6, %rd23, 16;
	mov.f32 	%f142, 0f7F7FFFFF;
	mov.b32 	%r97, 0;
	mov.u32 	%r112, %r4;
$L__BB0_4:
	setp.lt.u32 	%p10, %r2, 8;
	mul.lo.s32 	%r13, %r2, %r97;
	mov.f32 	%f150, 0f00000000;
	mov.b32 	%r101, 0;
	@%p10 bra 	$L__BB0_7;
	mul.wide.u32 	%rd24, %r13, 4;
	add.s64 	%rd25, %rd1, %rd24;
	add.s64 	%rd72, %rd25, 16;
	mov.f32 	%f150, 0f00000000;
	mov.u64 	%rd73, %rd6;
	mov.u32 	%r99, %r10;
$L__BB0_6:
	.pragma "nounroll";
	ld.global.f32 	%f26, [%rd73+-16];
	ld.global.f32 	%f27, [%rd72+-16];
	sub.f32 	%f28, %f26, %f27;
	fma.rn.f32 	%f29, %f28, %f28, %f150;
	ld.global.f32 	%f30, [%rd73+-12];
	ld.global.f32 	%f31, [%rd72+-12];
	sub.f32 	%f32, %f30, %f31;
	fma.rn.f32 	%f33, %f32, %f32, %f29;
	ld.global.f32 	%f34, [%rd73+-8];
	ld.global.f32 	%f35, [%rd72+-8];
	sub.f32 	%f36, %f34, %f35;
	fma.rn.f32 	%f37, %f36, %f36, %f33;
	ld.global.f32 	%f38, [%rd73+-4];
	ld.global.f32 	%f39, [%rd72+-4];
	sub.f32 	%f40, %f38, %f39;
	fma.rn.f32 	%f41, %f40, %f40, %f37;
	ld.global.f32 	%f42, [%rd73];
	ld.global.f32 	%f43, [%rd72];
	sub.f32 	%f44, %f42, %f43;
	fma.rn.f32 	%f45, %f44, %f44, %f41;
	ld.global.f32 	%f46, [%rd73+4];
	ld.global.f32 	%f47, [%rd72+4];
	sub.f32 	%f48, %f46, %f47;
	fma.rn.f32 	%f49, %f48, %f48, %f45;
	ld.global.f32 	%f50, [%rd73+8];
	ld.global.f32 	%f51, [%rd72+8];
	sub.f32 	%f52, %f50, %f51;
	fma.rn.f32 	%f53, %f52, %f52, %f49;
	ld.global.f32 	%f54, [%rd73+12];
	ld.global.f32 	%f55, [%rd72+12];
	sub.f32 	%f56, %f54, %f55;
	fma.rn.f32 	%f150, %f56, %f56, %f53;
	add.s32 	%r99, %r99, 8;
	add.s64 	%rd73, %rd73, 32;
	add.s64 	%rd72, %rd72, 32;
	setp.ne.s32 	%p11, %r99, 0;
	mov.u32 	%r101, %r8;
	@%p11 bra 	$L__BB0_6;
$L__BB0_7:
	setp.eq.s32 	%p12, %r6, 0;
	@%p12 bra 	$L__BB0_15;
	add.s32 	%r85, %r6, -1;
	setp.lt.u32 	%p13, %r85, 3;
	@%p13 bra 	$L__BB0_10;
	cvt.u64.u32 	%rd26, %r101;
	add.s64 	%rd27, %rd26, %rd5;
	shl.b64 	%rd28, %rd27, 2;
	add.s64 	%rd29, %rd3, %rd28;
	ld.global.f32 	%f58, [%rd29];
	add.s32 	%r86, %r101, %r13;
	mul.wide.u32 	%rd30, %r86, 4;
	add.s64 	%rd31, %rd1, %rd30;
	ld.global.f32 	%f59, [%rd31];
	sub.f32 	%f60, %f58, %f59;
	fma.rn.f32 	%f61, %f60, %f60, %f150;
	ld.global.f32 	%f62, [%rd29+4];
	cvt.u64.u32 	%rd32, %r13;
	add.s64 	%rd33, %rd26, %rd32;
	shl.b64 	%rd34, %rd33, 2;
	add.s64 	%rd35, %rd1, %rd34;
	ld.global.f32 	%f63, [%rd35+4];
	sub.f32 	%f64, %f62, %f63;
	fma.rn.f32 	%f65, %f64, %f64, %f61;
	ld.global.f32 	%f66, [%rd29+8];
	ld.global.f32 	%f67, [%rd35+8];
	sub.f32 	%f68, %f66, %f67;
	fma.rn.f32 	%f69, %f68, %f68, %f65;
	ld.global.f32 	%f70, [%rd29+12];
	ld.global.f32 	%f71, [%rd35+12];
	sub.f32 	%f72, %f70, %f71;
	fma.rn.f32 	%f150, %f72, %f72, %f69;
	add.s32 	%r101, %r101, 4;
$L__BB0_10:
	setp.eq.s32 	%p14, %r7, 0;
	@%p14 bra 	$L__BB0_15;
	setp.eq.s32 	%p15, %r7, 1;
	@%p15 bra 	$L__BB0_13;
	cvt.u64.u32 	%rd36, %r101;
	add.s64 	%rd37, %rd36, %rd5;
	shl.b64 	%rd38, %rd37, 2;
	add.s64 	%rd39, %rd3, %rd38;
	ld.global.f32 	%f74, [%rd39];
	add.s32 	%r87, %r101, %r13;
	mul.wide.u32 	%rd40, %r87, 4;
	add.s64 	%rd41, %rd1, %rd40;
	ld.global.f32 	%f75, [%rd41];
	sub.f32 	%f76, %f74, %f75;
	fma.rn.f32 	%f77, %f76, %f76, %f150;
	ld.global.f32 	%f78, [%rd39+4];
	cvt.u64.u32 	%rd42, %r13;
	add.s64 	%rd43, %rd36, %rd42;
	shl.b64 	%rd44, %rd43, 2;
	add.s64 	%rd45, %rd1, %rd44;
	ld.global.f32 	%f79, [%rd45+4];
	sub.f32 	%f80, %f78, %f79;
	fma.rn.f32 	%f150, %f80, %f80, %f77;
	add.s32 	%r101, %r101, 2;
$L__BB0_13:
	setp.eq.s32 	%p16, %r9, 0;
	@%p16 bra 	$L__BB0_15;
	cvt.u64.u32 	%rd46, %r101;
	add.s64 	%rd47, %rd46, %rd5;
	shl.b64 	%rd48, %rd47, 2;
	add.s64 	%rd49, %rd3, %rd48;
	ld.global.f32 	%f81, [%rd49];
	add.s32 	%r88, %r101, %r13;
	mul.wide.u32 	%rd50, %r88, 4;
	add.s64 	%rd51, %rd1, %rd50;
	ld.global.f32 	%f82, [%rd51];
	sub.f32 	%f83, %f81, %f82;
	fma.rn.f32 	%f150, %f83, %f83, %f150;
$L__BB0_15:
	setp.lt.f32 	%p17, %f150, %f142;
	add.s32 	%r97, %r97, 1;
	selp.b32 	%r112, %r97, %r112, %p17;
	selp.f32 	%f142, %f150, %f142, %p17;
	setp.eq.s32 	%p18, %r97, %r5;
	@%p18 bra 	$L__BB0_22;
	bra.uni 	$L__BB0_4;
$L__BB0_16:
	and.b32  	%r23, %r5, 3;
	setp.lt.u32 	%p4, %r5, 4;
	mov.f32 	%f152, 0f7F7FFFFF;
	mov.b32 	%r109, 0;
	mov.u32 	%r112, %r4;
	@%p4 bra 	$L__BB0_19;
	and.b32  	%r109, %r5, 2147483644;
	neg.s32 	%r103, %r109;
	mov.f32 	%f152, 0f7F7FFFFF;
	mov.b32 	%r104, 0;
	mov.u32 	%r112, %r4;
$L__BB0_18:
	setp.gt.f32 	%p5, %f152, 0f00000000;
	add.s32 	%r81, %r104, 1;
	selp.b32 	%r112, %r81, %r112, %p5;
	selp.f32 	%f152, 0f00000000, %f152, %p5;
	add.s32 	%r104, %r104, 4;
	add.s32 	%r103, %r103, 4;
	setp.ne.s32 	%p6, %r103, 0;
	@%p6 bra 	$L__BB0_18;
$L__BB0_19:
	setp.eq.s32 	%p7, %r23, 0;
	@%p7 bra 	$L__BB0_22;
	mov.b32 	%r111, 0;
$L__BB0_21:
	.pragma "nounroll";
	setp.gt.f32 	%p8, %f152, 0f00000000;
	add.s32 	%r109, %r109, 1;
	selp.b32 	%r112, %r109, %r112, %p8;
	selp.f32 	%f152, 0f00000000, %f152, %p8;
	add.s32 	%r111, %r111, 1;
	setp.ne.s32 	%p9, %r111, %r23;
	@%p9 bra 	$L__BB0_21;
$L__BB0_22:
	setp.eq.s32 	%p19, %r4, %r112;
	@%p19 bra 	$L__BB0_24;
	cvta.to.global.u64 	%rd52, %rd16;
	atom.global.add.u32 	%r89, [%rd52], 1;
$L__BB0_24:
	st.global.u32 	[%rd4], %r112;
	cvta.to.global.u64 	%rd53, %rd14;
	mul.wide.s32 	%rd54, %r112, 4;
	add.s64 	%rd55, %rd53, %rd54;
	atom.global.add.u32 	%r90, [%rd55+-4], 1;
	setp.lt.s32 	%p20, %r2, 1;
	@%p20 bra 	$L__BB0_37;
	add.s32 	%r92, %r112, -1;
	mul.lo.s32 	%r42, %r2, %r92;
	and.b32  	%r43, %r2, 15;
	setp.lt.u32 	%p21, %r2, 16;
	mov.b32 	%r117, 0;
	@%p21 bra 	$L__BB0_28;
	and.b32  	%r117, %r2, 2147483632;
	neg.s32 	%r115, %r117;
	add.s64 	%rd12, %rd2, 32;
	add.s64 	%rd13, %rd3, 32;
	mov.u32 	%r113, %r3;
	mov.u32 	%r114, %r42;
$L__BB0_27:
	.pragma "nounroll";
	mul.wide.s32 	%rd56, %r114, 4;
	add.s64 	%rd57, %rd12, %rd56;
	mul.wide.s32 	%rd58, %r113, 4;
	add.s64 	%rd59, %rd13, %rd58;
	ld.global.f32 	%f84, [%rd59+-32];
	atom.global.add.f32 	%f85, [%rd57+-32], %f84;
	ld.global.f32 	%f86, [%rd59+-28];
	atom.global.add.f32 	%f87, [%rd57+-28], %f86;
	ld.global.f32 	%f88, [%rd59+-24];
	atom.global.add.f32 	%f89, [%rd57+-24], %f88;
	ld.global.f32 	%f90, [%rd59+-20];
	atom.global.add.f32 	%f91, [%rd57+-20], %f90;
	ld.global.f32 	%f92, [%rd59+-16];
	atom.global.add.f32 	%f93, [%rd57+-16], %f92;
	ld.global.f32 	%f94, [%rd59+-12];
	atom.global.add.f32 	%f95, [%rd57+-12], %f94;
	ld.global.f32 	%f96, [%rd59+-8];
	atom.global.add.f32 	%f97, [%rd57+-8], %f96;
	ld.global.f32 	%f98, [%rd59+-4];
	atom.global.add.f32 	%f99, [%rd57+-4], %f98;
	ld.global.f32 	%f100, [%rd59];
	atom.global.add.f32 	%f101, [%rd57], %f100;
	ld.global.f32 	%f102, [%rd59+4];
	atom.global.add.f32 	%f103, [%rd57+4], %f102;
	ld.global.f32 	%f104, [%rd59+8];
	atom.global.add.f32 	%f105, [%rd57+8], %f104;
	ld.global.f32 	%f106, [%rd59+12];
	atom.global.add.f32 	%f107, [%rd57+12], %f106;
	ld.global.f32 	%f108, [%rd59+16];
	atom.global.add.f32 	%f109, [%rd57+16], %f108;
	ld.global.f32 	%f110, [%rd59+20];
	atom.global.add.f32 	%f111, [%rd57+20], %f110;
	ld.global.f32 	%f112, [%rd59+24];
	atom.global.add.f32 	%f113, [%rd57+24], %f112;
	ld.global.f32 	%f114, [%rd59+28];
	atom.global.add.f32 	%f115, [%rd57+28], %f114;
	add.s32 	%r115, %r115, 16;
	add.s32 	%r114, %r114, 16;
	add.s32 	%r113, %r113, 16;
	setp.ne.s32 	%p22, %r115, 0;
	@%p22 bra 	$L__BB0_27;
$L__BB0_28:
	setp.eq.s32 	%p23, %r43, 0;
	@%p23 bra 	$L__BB0_37;
	and.b32  	%r53, %r2, 7;
	setp.lt.u32 	%p24, %r43, 8;
	@%p24 bra 	$L__BB0_31;
	add.s32 	%r93, %r42, %r117;
	mul.wide.s32 	%rd60, %r93, 4;
	add.s64 	%rd61, %rd2, %rd60;
	add.s32 	%r94, %r117, %r3;
	mul.wide.s32 	%rd62, %r94, 4;
	add.s64 	%rd63, %rd3, %rd62;
	ld.global.f32 	%f116, [%rd63];
	atom.global.add.f32 	%f117, [%rd61], %f116;
	ld.global.f32 	%f118, [%rd63+4];
	atom.global.add.f32 	%f119, [%rd61+4], %f118;
	ld.global.f32 	%f120, [%rd63+8];
	atom.global.add.f32 	%f121, [%rd61+8], %f120;
	ld.global.f32 	%f122, [%rd63+12];
	atom.global.add.f32 	%f123, [%rd61+12], %f122;
	ld.global.f32 	%f124, [%rd63+16];
	atom.global.add.f32 	%f125, [%rd61+16], %f124;
	ld.global.f32 	%f126, [%rd63+20];
	atom.global.add.f32 	%f127, [%rd61+20], %f126;
	ld.global.f32 	%f128, [%rd63+24];
	atom.global.add.f32 	%f129, [%rd61+24], %f128;
	ld.global.f32 	%f130, [%rd63+28];
	atom.global.add.f32 	%f131, [%rd61+28], %f130;
	add.s32 	%r117, %r117, 8;
$L__BB0_31:
	setp.eq.s32 	%p25, %r53, 0;
	@%p25 bra 	$L__BB0_37;
	and.b32  	%r56, %r2, 3;
	setp.lt.u32 	%p26, %r53, 4;
	@%p26 bra 	$L__BB0_34;
	add.s32 	%r95, %r42, %r117;
	mul.wide.s32 	%rd64, %r95, 4;
	add.s64 	%rd65, %rd2, %rd64;
	add.s32 	%r96, %r117, %r3;
	mul.wide.s32 	%rd66, %r96, 4;
	add.s64 	%rd67, %rd3, %rd66;
	ld.global.f32 	%f132, [%rd67];
	atom.global.add.f32 	%f133, [%rd65], %f132;
	ld.global.f32 	%f134, [%rd67+4];
	atom.global.add.f32 	%f135, [%rd65+4], %f134;
	ld.global.f32 	%f136, [%rd67+8];
	atom.global.add.f32 	%f137, [%rd65+8], %f136;
	ld.global.f32 	%f138, [%rd67+12];
	atom.global.add.f32 	%f139, [%rd65+12], %f138;
	add.s32 	%r117, %r117, 4;
$L__BB0_34:
	setp.eq.s32 	%p27, %r56, 0;
	@%p27 bra 	$L__BB0_37;
	add.s32 	%r121, %r117, %r3;
	add.s32 	%r120, %r117, %r42;
	neg.s32 	%r119, %r56;
$L__BB0_36:
	.pragma "nounroll";
	mul.wide.s32 	%rd68, %r121, 4;
	add.s64 	%rd69, %rd3, %rd68;
	mul.wide.s32 	%rd70, %r120, 4;
	add.s64 	%rd71, %rd2, %rd70;
	ld.global.f32 	%f140, [%rd69];
	atom.global.add.f32 	%f141, [%rd71], %f140;
	add.s32 	%r121, %r121, 1;
	add.s32 	%r120, %r120, 1;
	add.s32 	%r119, %r119, 1;
	setp.ne.s32 	%p28, %r119, 0;
	@%p28 bra 	$L__BB0_36;
$L__BB0_37:
	ret;

}
	// .globl	_Z13step_2_kernelPfS_PiS_
.visible .entry _Z13step_2_kernelPfS_PiS_(
	.param .u64 .ptr .align 1 _Z13step_2_kernelPfS_PiS__param_0,
	.param .u64 .ptr .align 1 _Z13step_2_kernelPfS_PiS__param_1,
	.param .u64 .ptr .align 1 _Z13step_2_kernelPfS_PiS__param_2,
	.param .u64 .ptr .align 1 _Z13step_2_kernelPfS_PiS__param_3
)
{
	.reg .pred 	%p<42>;
	.reg .b32 	%r<73>;
	.reg .b32 	%f<30>;
	.reg .b64 	%rd<19>;
	.reg .b64 	%fd<59>;

	ld.param.u64 	%rd8, [_Z13step_2_kernelPfS_PiS__param_0];
	ld.param.u64 	%rd9, [_Z13step_2_kernelPfS_PiS__param_1];
	ld.param.u64 	%rd7, [_Z13step_2_kernelPfS_PiS__param_2];
	ld.param.u64 	%rd10, [_Z13step_2_kernelPfS_PiS__param_3];
	cvta.to.global.u64 	%rd1, %rd9;
	cvta.to.global.u64 	%rd2, %rd8;
	cvta.to.global.u64 	%rd3, %rd10;
	mov.u32 	%r20, %ctaid.y;
	mov.u32 	%r21, %nctaid.x;
	mov.u32 	%r22, %ntid.x;
	mov.u32 	%r23, %ntid.y;
	mov.u32 	%r24, %ctaid.x;
	mov.u32 	%r25, %tid.y;
	mov.u32 	%r26, %tid.x;
	mad.lo.s32 	%r27, %r20, %r21, %r24;
	mad.lo.s32 	%r28, %r27, %r23, %r25;
	mad.lo.s32 	%r1, %r28, %r22, %r26;
	ld.const.u32 	%r29, [gpu_K];
	setp.ge.s32 	%p2, %r1, %r29;
	@%p2 bra 	$L__BB1_25;
	ld.const.u32 	%r2, [gpu_d];
	setp.lt.s32 	%p3, %r2, 1;
	@%p3 bra 	$L__BB1_23;
	mul.lo.s32 	%r3, %r2, %r1;
	cvta.to.global.u64 	%rd11, %rd7;
	mul.wide.s32 	%rd12, %r1, 4;
	add.s64 	%rd4, %rd11, %rd12;
	mov.f64 	%fd22, 0d4000000000000000;
	{
	.reg .b32 %temp; 
	mov.b64 	{%temp, %r4}, %fd22;
	}
	and.b32  	%r5, %r4, 2146435072;
	setp.eq.s32 	%p4, %r5, 1062207488;
	setp.lt.s32 	%p5, %r4, 0;
	selp.b32 	%r6, 0, 2146435072, %p5;
	and.b32  	%r31, %r4, 2147483647;
	setp.ne.s32 	%p6, %r31, 1071644672;
	and.pred  	%p1, %p4, %p6;
	setp.eq.s32 	%p7, %r2, 1;
	mov.b32 	%r71, 0;
	@%p7 bra 	$L__BB1_16;
	and.b32  	%r32, %r2, 2147483646;
	neg.s32 	%r70, %r32;
	mov.u32 	%r69, %r3;
$L__BB1_4:
	setp.lt.s32 	%p8, %r4, 0;
	setp.eq.s32 	%p9, %r5, 1062207488;
	mul.wide.s32 	%rd13, %r69, 4;
	add.s64 	%rd14, %rd1, %rd13;
	add.s64 	%rd5, %rd14, 4;
	add.s64 	%rd15, %rd2, %rd13;
	add.s64 	%rd6, %rd15, 4;
	ld.global.f32 	%f13, [%rd15];
	ld.global.u32 	%r33, [%rd4];
	cvt.rn.f32.s32 	%f14, %r33;
	div.rn.f32 	%f15, %f13, %f14;
	st.global.f32 	[%rd15], %f15;
	ld.global.f32 	%f16, [%rd14];
	sub.f32 	%f2, %f16, %f15;
	cvt.f64.f32 	%fd1, %f2;
	{
	.reg .b32 %temp; 
	mov.b64 	{%temp, %r10}, %fd1;
	}
	abs.f64 	%fd2, %fd1;
	{ // callseq 0, 0
	.param .b64 param0;
	st.param.f64 	[param0], %fd2;
	.param .b64 retval0;
	call.uni (retval0), 
	__internal_accurate_pow, 
	(
	param0
	);
	ld.param.f64 	%fd23, [retval0];
	} // callseq 0
	setp.lt.s32 	%p11, %r10, 0;
	neg.f64 	%fd25, %fd23;
	selp.f64 	%fd26, %fd25, %fd23, %p9;
	selp.f64 	%fd27, %fd26, %fd23, %p11;
	setp.eq.f32 	%p12, %f2, 0f00000000;
	selp.b32 	%r34, %r10, 0, %p9;
	or.b32  	%r35, %r34, 2146435072;
	selp.b32 	%r36, %r35, %r34, %p8;
	mov.b32 	%r37, 0;
	mov.b64 	%fd28, {%r37, %r36};
	selp.f64 	%fd55, %fd28, %fd27, %p12;
	add.f64 	%fd29, %fd1, 0d4000000000000000;
	{
	.reg .b32 %temp; 
	mov.b64 	{%temp, %r38}, %fd29;
	}
	and.b32  	%r39, %r38, 2146435072;
	setp.ne.s32 	%p13, %r39, 2146435072;
	@%p13 bra 	$L__BB1_9;
	setp.num.f32 	%p14, %f2, %f2;
	@%p14 bra 	$L__BB1_7;
	mov.f64 	%fd30, 0d4000000000000000;
	add.rn.f64 	%fd55, %fd1, %fd30;
	bra.uni 	$L__BB1_9;
$L__BB1_7:
	setp.neu.f64 	%p15, %fd2, 0d7FF0000000000000;
	@%p15 bra 	$L__BB1_9;
	setp.lt.s32 	%p16, %r10, 0;
	or.b32  	%r40, %r6, -2147483648;
	selp.b32 	%r41, %r40, %r6, %p1;
	selp.b32 	%r42, %r41, %r6, %p16;
	mov.b32 	%r43, 0;
	mov.b64 	%fd55, {%r43, %r42};
$L__BB1_9:
	setp.lt.s32 	%p17, %r4, 0;
	setp.eq.s32 	%p18, %r5, 1062207488;
	setp.eq.f32 	%p20, %f2, 0f3F800000;
	selp.f64 	%fd31, 0d3FF0000000000000, %fd55, %p20;
	cvt.f64.f32 	%fd32, %f29;
	add.f64 	%fd33, %fd31, %fd32;
	cvt.rn.f32.f64 	%f3, %fd33;
	ld.global.f32 	%f17, [%rd6];
	ld.global.u32 	%r44, [%rd4];
	cvt.rn.f32.s32 	%f18, %r44;
	div.rn.f32 	%f19, %f17, %f18;
	st.global.f32 	[%rd6], %f19;
	ld.global.f32 	%f20, [%rd5];
	sub.f32 	%f4, %f20, %f19;
	cvt.f64.f32 	%fd7, %f4;
	{
	.reg .b32 %temp; 
	mov.b64 	{%temp, %r11}, %fd7;
	}
	abs.f64 	%fd8, %fd7;
	{ // callseq 1, 0
	.param .b64 param0;
	st.param.f64 	[param0], %fd8;
	.param .b64 retval0;
	call.uni (retval0), 
	__internal_accurate_pow, 
	(
	param0
	);
	ld.param.f64 	%fd34, [retval0];
	} // callseq 1
	setp.lt.s32 	%p21, %r11, 0;
	neg.f64 	%fd36, %fd34;
	selp.f64 	%fd37, %fd36, %fd34, %p18;
	selp.f64 	%fd38, %fd37, %fd34, %p21;
	setp.eq.f32 	%p22, %f4, 0f00000000;
	selp.b32 	%r45, %r11, 0, %p18;
	or.b32  	%r46, %r45, 2146435072;
	selp.b32 	%r47, %r46, %r45, %p17;
	mov.b32 	%r48, 0;
	mov.b64 	%fd39, {%r48, %r47};
	selp.f64 	%fd56, %fd39, %fd38, %p22;
	add.f64 	%fd40, %fd7, 0d4000000000000000;
	{
	.reg .b32 %temp; 
	mov.b64 	{%temp, %r49}, %fd40;
	}
	and.b32  	%r50, %r49, 2146435072;
	setp.ne.s32 	%p23, %r50, 2146435072;
	@%p23 bra 	$L__BB1_14;
	setp.nan.f32 	%p24, %f4, %f4;
	@%p24 bra 	$L__BB1_13;
	setp.neu.f64 	%p25, %fd8, 0d7FF0000000000000;
	@%p25 bra 	$L__BB1_14;
	setp.lt.s32 	%p26, %r11, 0;
	or.b32  	%r51, %r6, -2147483648;
	selp.b32 	%r52, %r51, %r6, %p1;
	selp.b32 	%r53, %r52, %r6, %p26;
	mov.b32 	%r54, 0;
	mov.b64 	%fd56, {%r54, %r53};
	bra.uni 	$L__BB1_14;
$L__BB1_13:
	mov.f64 	%fd41, 0d4000000000000000;
	add.rn.f64 	%fd56, %fd7, %fd41;
$L__BB1_14:
	setp.eq.f32 	%p27, %f4, 0f3F800000;
	selp.f64 	%fd42, 0d3FF0000000000000, %fd56, %p27;
	cvt.f64.f32 	%fd43, %f3;
	add.f64 	%fd44, %fd42, %fd43;
	cvt.rn.f32.f64 	%f29, %fd44;
	add.s32 	%r70, %r70, 2;
	add.s32 	%r69, %r69, 2;
	setp.ne.s32 	%p28, %r70, 0;
	@%p28 bra 	$L__BB1_4;
	cvt.f64.f32 	%fd57, %f29;
	and.b32  	%r71, %r2, 2147483646;
$L__BB1_16:
	and.b32  	%r55, %r2, 1;
	setp.eq.b32 	%p29, %r55, 1;
	not.pred 	%p30, %p29;
	@%p30 bra 	$L__BB1_23;
	setp.lt.s32 	%p31, %r4, 0;
	setp.eq.s32 	%p32, %r5, 1062207488;
	add.s32 	%r56, %r3, %r71;
	mul.wide.s32 	%rd16, %r56, 4;
	add.s64 	%rd17, %rd2, %rd16;
	ld.global.f32 	%f21, [%rd17];
	ld.global.u32 	%r57, [%rd4];
	cvt.rn.f32.s32 	%f22, %r57;
	div.rn.f32 	%f23, %f21, %f22;
	st.global.f32 	[%rd17], %f23;
	add.s64 	%rd18, %rd1, %rd16;
	ld.global.f32 	%f24, [%rd18];
	sub.f32 	%f7, %f24, %f23;
	cvt.f64.f32 	%fd15, %f7;
	{
	.reg .b32 %temp; 
	mov.b64 	{%temp, %r16}, %fd15;
	}
	abs.f64 	%fd16, %fd15;
	{ // callseq 2, 0
	.param .b64 param0;
	st.param.f64 	[param0], %fd16;
	.param .b64 retval0;
	call.uni (retval0), 
	__internal_accurate_pow, 
	(
	param0
	);
	ld.param.f64 	%fd45, [retval0];
	} // callseq 2
	setp.lt.s32 	%p34, %r16, 0;
	neg.f64 	%fd47, %fd45;
	selp.f64 	%fd48, %fd47, %fd45, %p32;
	selp.f64 	%fd49, %fd48, %fd45, %p34;
	setp.eq.f32 	%p35, %f7, 0f00000000;
	selp.b32 	%r58, %r16, 0, %p32;
	or.b32  	%r59, %r58, 2146435072;
	selp.b32 	%r60, %r59, %r58, %p31;
	mov.b32 	%r61, 0;
	mov.b64 	%fd50, {%r61, %r60};
	selp.f64 	%fd58, %fd50, %fd49, %p35;
	add.f64 	%fd51, %fd15, 0d4000000000000000;
	{
	.reg .b32 %temp; 
	mov.b64 	{%temp, %r62}, %fd51;
	}
	and.b32  	%r63, %r62, 2146435072;
	setp.ne.s32 	%p36, %r63, 2146435072;
	@%p36 bra 	$L__BB1_22;
	setp.nan.f32 	%p37, %f7, %f7;
	@%p37 bra 	$L__BB1_21;
	setp.neu.f64 	%p38, %fd16, 0d7FF0000000000000;
	@%p38 bra 	$L__BB1_22;
	setp.lt.s32 	%p39, %r16, 0;
	or.b32  	%r64, %r6, -2147483648;
	selp.b32 	%r65, %r64, %r6, %p1;
	selp.b32 	%r66, %r65, %r6, %p39;
	mov.b32 	%r67, 0;
	mov.b64 	%fd58, {%r67, %r66};
	bra.uni 	$L__BB1_22;
$L__BB1_21:
	mov.f64 	%fd52, 0d4000000000000000;
	add.rn.f64 	%fd58, %fd15, %fd52;
$L__BB1_22:
	setp.eq.f32 	%p40, %f7, 0f3F800000;
	selp.f64 	%fd53, 0d3FF0000000000000, %fd58, %p40;
	add.f64 	%fd54, %fd53, %fd57;
	cvt.rn.f32.f64 	%f29, %fd54;
$L__BB1_23:
	ld.global.u32 	%r72, [%rd3];
$L__BB1_24:
	mov.b32 	%f25, %r72;
	max.f32 	%f26, %f29, %f25;
	mov.b32 	%r68, %f26;
	atom.relaxed.global.cas.b32 	%r19, [%rd3], %r72, %r68;
	setp.ne.s32 	%p41, %r72, %r19;
	mov.u32 	%r72, %r19;
	@%p41 bra 	$L__BB1_24;
$L__BB1_25:
	ret;

}
.func  (.param .b64 func_retval0) __internal_accurate_pow(
	.param .b64 __internal_accurate_pow_param_0
)
{
	.reg .pred 	%p<8>;
	.reg .b32 	%r<49>;
	.reg .b32 	%f<3>;
	.reg .b64 	%fd<109>;

	ld.param.f64 	%fd10, [__internal_accurate_pow_param_0];
	{
	.reg .b32 %temp; 
	mov.b64 	{%temp, %r46}, %fd10;
	}
	{
	.reg .b32 %temp; 
	mov.b64 	{%r45, %temp}, %fd10;
	}
	shr.u32 	%r47, %r46, 20;
	setp.gt.u32 	%p1, %r46, 1048575;
	@%p1 bra 	$L__BB2_2;
	mul.f64 	%fd11, %fd10, 0d4350000000000000;
	{
	.reg .b32 %temp; 
	mov.b64 	{%temp, %r46}, %fd11;
	}
	{
	.reg .b32 %temp; 
	mov.b64 	{%r45, %temp}, %fd11;
	}
	shr.u32 	%r16, %r46, 20;
	add.s32 	%r47, %r16, -54;
$L__BB2_2:
	add.s32 	%r48, %r47, -1023;
	and.b32  	%r17, %r46, -2146435073;
	or.b32  	%r18, %r17, 1072693248;
	mov.b64 	%fd107, {%r45, %r18};
	setp.lt.u32 	%p2, %r18, 1073127583;
	@%p2 bra 	$L__BB2_4;
	{
	.reg .b32 %temp; 
	mov.b64 	{%r19, %temp}, %fd107;
	}
	{
	.reg .b32 %temp; 
	mov.b64 	{%temp, %r20}, %fd107;
	}
	add.s32 	%r21, %r20, -1048576;
	mov.b64 	%fd107, {%r19, %r21};
	add.s32 	%r48, %r47, -1022;
$L__BB2_4:
	add.f64 	%fd12, %fd107, 0dBFF0000000000000;
	add.f64 	%fd13, %fd107, 0d3FF0000000000000;
	rcp.approx.ftz.f64 	%fd14, %fd13;
	neg.f64 	%fd15, %fd13;
	fma.rn.f64 	%fd16, %fd15, %fd14, 0d3FF0000000000000;
	fma.rn.f64 	%fd17, %fd16, %fd16, %fd16;
	fma.rn.f64 	%fd18, %fd17, %fd14, %fd14;
	mul.f64 	%fd19, %fd12, %fd18;
	fma.rn.f64 	%fd20, %fd12, %fd18, %fd19;
	mul.f64 	%fd21, %fd20, %fd20;
	fma.rn.f64 	%fd22, %fd21, 0d3EB0F5FF7D2CAFE2, 0d3ED0F5D241AD3B5A;
	fma.rn.f64 	%fd23, %fd22, %fd21, 0d3EF3B20A75488A3F;
	fma.rn.f64 	%fd24, %fd23, %fd21, 0d3F1745CDE4FAECD5;
	fma.rn.f64 	%fd25, %fd24, %fd21, 0d3F3C71C7258A578B;
	fma.rn.f64 	%fd26, %fd25, %fd21, 0d3F6249249242B910;
	fma.rn.f64 	%fd27, %fd26, %fd21, 0d3F89999999999DFB;
	sub.f64 	%fd28, %fd12, %fd20;
	add.f64 	%fd29, %fd28, %fd28;
	neg.f64 	%fd30, %fd20;
	fma.rn.f64 	%fd31, %fd30, %fd12, %fd29;
	mul.f64 	%fd32, %fd18, %fd31;
	fma.rn.f64 	%fd33, %fd21, %fd27, 0d3FB5555555555555;
	mov.f64 	%fd34, 0d3FB5555555555555;
	sub.f64 	%fd35, %fd34, %fd33;
	fma.rn.f64 	%fd36, %fd21, %fd27, %fd35;
	add.f64 	%fd37, %fd36, 0dBC46A4CB00B9E7B0;
	add.f64 	%fd38, %fd33, %fd37;
	sub.f64 	%fd39, %fd33, %fd38;
	add.f64 	%fd40, %fd37, %fd39;
	mul.rn.f64 	%fd41, %fd20, %fd20;
	neg.f64 	%fd42, %fd41;
	fma.rn.f64 	%fd43, %fd20, %fd20, %fd42;
	{
	.reg .b32 %temp; 
	mov.b64 	{%r22, %temp}, %fd32;
	}
	{
	.reg .b32 %temp; 
	mov.b64 	{%temp, %r23}, %fd32;
	}
	add.s32 	%r24, %r23, 1048576;
	mov.b64 	%fd44, {%r22, %r24};
	fma.rn.f64 	%fd45, %fd20, %fd44, %fd43;
	mul.rn.f64 	%fd46, %fd41, %fd20;
	neg.f64 	%fd47, %fd46;
	fma.rn.f64 	%fd48, %fd41, %fd20, %fd47;
	fma.rn.f64 	%fd49, %fd41, %fd32, %fd48;
	fma.rn.f64 	%fd50, %fd45, %fd20, %fd49;
	mul.rn.f64 	%fd51, %fd38, %fd46;
	neg.f64 	%fd52, %fd51;
	fma.rn.f64 	%fd53, %fd38, %fd46, %fd52;
	fma.rn.f64 	%fd54, %fd38, %fd50, %fd53;
	fma.rn.f64 	%fd55, %fd40, %fd46, %fd54;
	add.f64 	%fd56, %fd51, %fd55;
	sub.f64 	%fd57, %fd51, %fd56;
	add.f64 	%fd58, %fd55, %fd57;
	add.f64 	%fd59, %fd20, %fd56;
	sub.f64 	%fd60, %fd20, %fd59;
	add.f64 	%fd61, %fd56, %fd60;
	add.f64 	%fd62, %fd58, %fd61;
	add.f64 	%fd63, %fd32, %fd62;
	add.f64 	%fd64, %fd59, %fd63;
	sub.f64 	%fd65, %fd59, %fd64;
	add.f64 	%fd66, %fd63, %fd65;
	xor.b32  	%r25, %r48, -2147483648;
	mov.b32 	%r26, 1127219200;
	mov.b64 	%fd67, {%r25, %r26};
	mov.b32 	%r27, -2147483648;
	mov.b64 	%fd68, {%r27, %r26};
	sub.f64 	%fd69, %fd67, %fd68;
	fma.rn.f64 	%fd70, %fd69, 0d3FE62E42FEFA39EF, %fd64;
	fma.rn.f64 	%fd71, %fd69, 0dBFE62E42FEFA39EF, %fd70;
	sub.f64 	%fd72, %fd71, %fd64;
	sub.f64 	%fd73, %fd66, %fd72;
	fma.rn.f64 	%fd74, %fd69, 0d3C7ABC9E3B39803F, %fd73;
	add.f64 	%fd75, %fd70, %fd74;
	sub.f64 	%fd76, %fd70, %fd75;
	add.f64 	%fd77, %fd74, %fd76;
	mov.f64 	%fd78, 0d4000000000000000;
	{
	.reg .b32 %temp; 
	mov.b64 	{%temp, %r28}, %fd78;
	}
	{
	.reg .b32 %temp; 
	mov.b64 	{%r29, %temp}, %fd78;
	}
	shl.b32 	%r30, %r28, 1;
	setp.gt.u32 	%p3, %r30, -33554433;
	and.b32  	%r31, %r28, -15728641;
	selp.b32 	%r32, %r31, %r28, %p3;
	mov.b64 	%fd79, {%r29, %r32};
	mul.rn.f64 	%fd80, %fd75, %fd79;
	neg.f64 	%fd81, %fd80;
	fma.rn.f64 	%fd82, %fd75, %fd79, %fd81;
	fma.rn.f64 	%fd83, %fd77, %fd79, %fd82;
	add.f64 	%fd4, %fd80, %fd83;
	sub.f64 	%fd84, %fd80, %fd4;
	add.f64 	%fd5, %fd83, %fd84;
	fma.rn.f64 	%fd85, %fd4, 0d3FF71547652B82FE, 0d4338000000000000;
	{
	.reg .b32 %temp; 
	mov.b64 	{%r13, %temp}, %fd85;
	}
	mov.f64 	%fd86, 0dC338000000000000;
	add.rn.f64 	%fd87, %fd85, %fd86;
	fma.rn.f64 	%fd88, %fd87, 0dBFE62E42FEFA39EF, %fd4;
	fma.rn.f64 	%fd89, %fd87, 0dBC7ABC9E3B39803F, %fd88;
	fma.rn.f64 	%fd90, %fd89, 0d3E5ADE1569CE2BDF, 0d3E928AF3FCA213EA;
	fma.rn.f64 	%fd91, %fd90, %fd89, 0d3EC71DEE62401315;
	fma.rn.f64 	%fd92, %fd91, %fd89, 0d3EFA01997C89EB71;
	fma.rn.f64 	%fd93, %fd92, %fd89, 0d3F2A01A014761F65;
	fma.rn.f64 	%fd94, %fd93, %fd89, 0d3F56C16C1852B7AF;
	fma.rn.f64 	%fd95, %fd94, %fd89, 0d3F81111111122322;
	fma.rn.f64 	%fd96, %fd95, %fd89, 0d3FA55555555502A1;
	fma.rn.f64 	%fd97, %fd96, %fd89, 0d3FC5555555555511;
	fma.rn.f64 	%fd98, %fd97, %fd89, 0d3FE000000000000B;
	fma.rn.f64 	%fd99, %fd98, %fd89, 0d3FF0000000000000;
	fma.rn.f64 	%fd100, %fd99, %fd89, 0d3FF0000000000000;
	{
	.reg .b32 %temp; 
	mov.b64 	{%r14, %temp}, %fd100;
	}
	{
	.reg .b32 %temp; 
	mov.b64 	{%temp, %r15}, %fd100;
	}
	shl.b32 	%r33, %r13, 20;
	add.s32 	%r34, %r33, %r15;
	mov.b64 	%fd108, {%r14, %r34};
	{
	.reg .b32 %temp; 
	mov.b64 	{%temp, %r35}, %fd4;
	}
	mov.b32 	%f2, %r35;
	abs.f32 	%f1, %f2;
	setp.lt.f32 	%p4, %f1, 0f4086232B;
	@%p4 bra 	$L__BB2_7;
	setp.lt.f64 	%p5, %fd4, 0d0000000000000000;
	add.f64 	%fd101, %fd4, 0d7FF0000000000000;
	selp.f64 	%fd108, 0d0000000000000000, %fd101, %p5;
	setp.geu.f32 	%p6, %f1, 0f40874800;
	@%p6 bra 	$L__BB2_7;
	shr.u32 	%r36, %r13, 31;
	add.s32 	%r37, %r13, %r36;
	shr.s32 	%r38, %r37, 1;
	shl.b32 	%r39, %r38, 20;
	add.s32 	%r40, %r15, %r39;
	mov.b64 	%fd102, {%r14, %r40};
	sub.s32 	%r41, %r13, %r38;
	shl.b32 	%r42, %r41, 20;
	add.s32 	%r43, %r42, 1072693248;
	mov.b32 	%r44, 0;
	mov.b64 	%fd103, {%r44, %r43};
	mul.f64 	%fd108, %fd103, %fd102;
$L__BB2_7:
	abs.f64 	%fd104, %fd108;
	setp.eq.f64 	%p7, %fd104, 0d7FF0000000000000;
	fma.rn.f64 	%fd105, %fd108, %fd5, %fd108;
	selp.f64 	%fd106, %fd108, %fd105, %p7;
	st.param.f64 	[func_retval0], %fd106;
	ret;

}


// ===== COMPILED SASS (sm_100) =====

	.target	sm_100

	.elftype	@"ET_EXEC"


//--------------------- .note.nv.tkinfo           --------------------------
	.section	.note.nv.tkinfo,"",@"SHT_NOTE"
	.sectionflags	@"SHF_NOTE_NV_TKINFO"
	.tkinfo
        /*0018*/ 	.word	0x00000002
        /*0030*/ 	.string	""
        /*0030*/ 	.string	"ptxas"
        /*0030*/ 	.string	"Cuda compilation tools, release 13.0, V13.0.88"
        /*0030*/ 	.string	"Build cuda_13.0.r13.0/compiler.36424714_0"
        /*0030*/ 	.string	"-arch sm_100 -m 64 "



//--------------------- .note.nv.cuinfo           --------------------------
	.section	.note.nv.cuinfo,"",@"SHT_NOTE"
	.sectionflags	@"SHF_NOTE_NV_CUINFO"
        /*0018*/ 	.short	0x0002
        /*001a*/ 	.short	0x0064
        /*001c*/ 	.short	0x0082
	.zero		2


//--------------------- .nv.info                  --------------------------
	.section	.nv.info,"",@"SHT_CUDA_INFO"
	.align	4


	//----- nvinfo : EIATTR_REGCOUNT
	.align		4
        /*0000*/ 	.byte	0x04, 0x2f
        /*0002*/ 	.short	(.L_4 - .L_3)
	.align		4
.L_3:
        /*0004*/ 	.word	index@(_Z13step_1_kernelPfS_PiS_S0_S0_)
        /*0008*/ 	.word	0x00000020


	//----- nvinfo : EIATTR_FRAME_SIZE
	.align		4
.L_4:
        /*000c*/ 	.byte	0x04, 0x11
        /*000e*/ 	.short	(.L_6 - .L_5)
	.align		4
.L_5:
        /*0010*/ 	.word	index@(_Z13step_1_kernelPfS_PiS_S0_S0_)
        /*0014*/ 	.word	0x00000000


	//----- nvinfo : EIATTR_REGCOUNT
	.align		4
.L_6:
        /*0018*/ 	.byte	0x04, 0x2f
        /*001a*/ 	.short	(.L_8 - .L_7)
	.align		4
.L_7:
        /*001c*/ 	.word	index@(_Z13step_2_kernelPfS_PiS_)
        /*0020*/ 	.word	0x00000026


	//----- nvinfo : EIATTR_FRAME_SIZE
	.align		4
.L_8:
        /*0024*/ 	.byte	0x04, 0x11
        /*0026*/ 	.short	(.L_10 - .L_9)
	.align		4
.L_9:
        /*0028*/ 	.word	index@($_Z13step_2_kernelPfS_PiS_$__internal_accurate_pow)
        /*002c*/ 	.word	0x00000000


	//----- nvinfo : EIATTR_FRAME_SIZE
	.align		4
.L_10:
        /*0030*/ 	.byte	0x04, 0x11
        /*0032*/ 	.short	(.L_12 - .L_11)
	.align		4
.L_11:
        /*0034*/ 	.word	index@($__internal_0_$__cuda_sm3x_div_rn_noftz_f32_slowpath)
        /*0038*/ 	.word	0x00000000


	//----- nvinfo : EIATTR_FRAME_SIZE
	.align		4
.L_12:
        /*003c*/ 	.byte	0x04, 0x11
        /*003e*/ 	.short	(.L_14 - .L_13)
	.align		4
.L_13:
        /*0040*/ 	.word	index@(_Z13step_2_kernelPfS_PiS_)
        /*0044*/ 	.word	0x00000000


	//----- nvinfo : EIATTR_MIN_STACK_SIZE
	.align		4
.L_14:
        /*0048*/ 	.byte	0x04, 0x12
        /*004a*/ 	.short	(.L_16 - .L_15)
	.align		4
.L_15:
        /*004c*/ 	.word	index@(_Z13step_2_kernelPfS_PiS_)
        /*0050*/ 	.word	0x00000000


	//----- nvinfo : EIATTR_MIN_STACK_SIZE
	.align		4
.L_16:
        /*0054*/ 	.byte	0x04, 0x12
        /*0056*/ 	.short	(.L_18 - .L_17)
	.align		4
.L_17:
        /*0058*/ 	.word	index@(_Z13step_1_kernelPfS_PiS_S0_S0_)
        /*005c*/ 	.word	0x00000000
.L_18:


//--------------------- .nv.compat                --------------------------
	.section	.nv.compat,"",@"SHT_CUDA_COMPAT_INFO"
	.align	4
        /*0000*/ 	.byte	0x02, 0x09, 0x00, 0x00, 0x02, 0x02, 0x01, 0x00, 0x02, 0x05, 0x05, 0x00, 0x03, 0x07, 0x01, 0x01
        /*0010*/ 	.byte	0x02, 0x03, 0x00, 0x00, 0x02, 0x06, 0x01, 0x00, 0x04, 0x0b, 0x08, 0x00, 0x01, 0x00, 0x00, 0x00
        /*0020*/ 	.byte	0x00, 0x00, 0x00, 0x00


//--------------------- .nv.info._Z13step_2_kernelPfS_PiS_ --------------------------
	.section	.nv.info._Z13step_2_kernelPfS_PiS_,"",@"SHT_CUDA_INFO"
	.sectionflags	@""
	.align	4


	//----- nvinfo : EIATTR_CUDA_API_VERSION
	.align		4
        /*0000*/ 	.byte	0x04, 0x37
        /*0002*/ 	.short	(.L_20 - .L_19)
.L_19:
        /*0004*/ 	.word	0x00000082


	//----- nvinfo : EIATTR_KPARAM_INFO
	.align		4
.L_20:
        /*0008*/ 	.byte	0x04, 0x17
        /*000a*/ 	.short	(.L_22 - .L_21)
.L_21:
        /*000c*/ 	.word	0x00000000
        /*0010*/ 	.short	0x0003
        /*0012*/ 	.short	0x0018
        /*0014*/ 	.byte	0x00, 0xf5, 0x21, 0x00


	//----- nvinfo : EIATTR_KPARAM_INFO
	.align		4
.L_22:
        /*0018*/ 	.byte	0x04, 0x17
        /*001a*/ 	.short	(.L_24 - .L_23)
.L_23:
        /*001c*/ 	.word	0x00000000
        /*0020*/ 	.short	0x0002
        /*0022*/ 	.short	0x0010
        /*0024*/ 	.byte	0x00, 0xf5, 0x21, 0x00


	//----- nvinfo : EIATTR_KPARAM_INFO
	.align		4
.L_24:
        /*0028*/ 	.byte	0x04, 0x17
        /*002a*/ 	.short	(.L_26 - .L_25)
.L_25:
        /*002c*/ 	.word	0x00000000
        /*0030*/ 	.short	0x0001
        /*0032*/ 	.short	0x0008
        /*0034*/ 	.byte	0x00, 0xf5, 0x21, 0x00


	//----- nvinfo : EIATTR_KPARAM_INFO
	.align		4
.L_26:
        /*0038*/ 	.byte	0x04, 0x17
        /*003a*/ 	.short	(.L_28 - .L_27)
.L_27:
        /*003c*/ 	.word	0x00000000
        /*0040*/ 	.short	0x0000
        /*0042*/ 	.short	0x0000
        /*0044*/ 	.byte	0x00, 0xf5, 0x21, 0x00


	//----- nvinfo : EIATTR_SPARSE_MMA_MASK
	.align		4
.L_28:
        /*0048*/ 	.byte	0x03, 0x50
        /*004a*/ 	.short	0x0000


	//----- nvinfo : EIATTR_MAXREG_COUNT
	.align		4
        /*004c*/ 	.byte	0x03, 0x1b
        /*004e*/ 	.short	0x00ff


	//----- nvinfo : EIATTR_MERCURY_ISA_VERSION
	.align		4
        /*0050*/ 	.byte	0x03, 0x5f
        /*0052*/ 	.short	0x0101


	//----- nvinfo : EIATTR_VRC_CTA_INIT_COUNT
	.align		4
        /*0054*/ 	.byte	0x02, 0x4a
	.zero		1
	.zero		1


	//----- nvinfo : EIATTR_EXIT_INSTR_OFFSETS
	.align		4
        /*0058*/ 	.byte	0x04, 0x1c
        /*005a*/ 	.short	(.L_30 - .L_29)


	//   ....[0]....
.L_29:
        /*005c*/ 	.word	0x000000d0


	//   ....[1]....
        /*0060*/ 	.word	0x00000c40


	//----- nvinfo : EIATTR_CRS_STACK_SIZE
	.align		4
.L_30:
        /*0064*/ 	.byte	0x04, 0x1e
        /*0066*/ 	.short	(.L_32 - .L_31)
.L_31:
        /*0068*/ 	.word	0x00000000


	//----- nvinfo : EIATTR_CBANK_PARAM_SIZE
	.align		4
.L_32:
        /*006c*/ 	.byte	0x03, 0x19
        /*006e*/ 	.short	0x0020


	//----- nvinfo : EIATTR_PARAM_CBANK
	.align		4
        /*0070*/ 	.byte	0x04, 0x0a
        /*0072*/ 	.short	(.L_34 - .L_33)
	.align		4
.L_33:
        /*0074*/ 	.word	index@(.nv.constant0._Z13step_2_kernelPfS_PiS_)
        /*0078*/ 	.short	0x0380
        /*007a*/ 	.short	0x0020


	//----- nvinfo : EIATTR_SW_WAR
	.align		4
.L_34:
        /*007c*/ 	.byte	0x04, 0x36
        /*007e*/ 	.short	(.L_36 - .L_35)
.L_35:
        /*0080*/ 	.word	0x00000008
.L_36:


//--------------------- .nv.info._Z13step_1_kernelPfS_PiS_S0_S0_ --------------------------
	.section	.nv.info._Z13step_1_kernelPfS_PiS_S0_S0_,"",@"SHT_CUDA_INFO"
	.sectionflags	@""
	.align	4


	//----- nvinfo : EIATTR_CUDA_API_VERSION
	.align		4
        /*0000*/ 	.byte	0x04, 0x37
        /*0002*/ 	.short	(.L_38 - .L_37)
.L_37:
        /*0004*/ 	.word	0x00000082


	//----- nvinfo : EIATTR_KPARAM_INFO
	.align		4
.L_38:
        /*0008*/ 	.byte	0x04, 0x17
        /*000a*/ 	.short	(.L_40 - .L_39)
.L_39:
        /*000c*/ 	.word	0x00000000
        /*0010*/ 	.short	0x0005
        /*0012*/ 	.short	0x0028
        /*0014*/ 	.byte	0x00, 0xf5, 0x21, 0x00


	//----- nvinfo : EIATTR_KPARAM_INFO
	.align		4
.L_40:
        /*0018*/ 	.byte	0x04, 0x17
        /*001a*/ 	.short	(.L_42 - .L_41)
.L_41:
        /*001c*/ 	.word	0x00000000
        /*0020*/ 	.short	0x0004
        /*0022*/ 	.short	0x0020
        /*0024*/ 	.byte	0x00, 0xf5, 0x21, 0x00


	//----- nvinfo : EIATTR_KPARAM_INFO
	.align		4
.L_42:
        /*0028*/ 	.byte	0x04, 0x17
        /*002a*/ 	.short	(.L_44 - .L_43)
.L_43:
        /*002c*/ 	.word	0x00000000
        /*0030*/ 	.short	0x0003
        /*0032*/ 	.short	0x0018
        /*0034*/ 	.byte	0x00, 0xf5, 0x21, 0x00


	//----- nvinfo : EIATTR_KPARAM_INFO
	.align		4
.L_44:
        /*0038*/ 	.byte	0x04, 0x17
        /*003a*/ 	.short	(.L_46 - .L_45)
.L_45:
        /*003c*/ 	.word	0x00000000
        /*0040*/ 	.short	0x0002
        /*0042*/ 	.short	0x0010
        /*0044*/ 	.byte	0x00, 0xf5, 0x21, 0x00


	//----- nvinfo : EIATTR_KPARAM_INFO
	.align		4
.L_46:
        /*0048*/ 	.byte	0x04, 0x17
        /*004a*/ 	.short	(.L_48 - .L_47)
.L_47:
        /*004c*/ 	.word	0x00000000
        /*0050*/ 	.short	0x0001
        /*0052*/ 	.short	0x0008
        /*0054*/ 	.byte	0x00, 0xf5, 0x21, 0x00


	//----- nvinfo : EIATTR_KPARAM_INFO
	.align		4
.L_48:
        /*0058*/ 	.byte	0x04, 0x17
        /*005a*/ 	.short	(.L_50 - .L_49)
.L_49:
        /*005c*/ 	.word	0x00000000
        /*0060*/ 	.short	0x0000
        /*0062*/ 	.short	0x0000
        /*0064*/ 	.byte	0x00, 0xf5, 0x21, 0x00


	//----- nvinfo : EIATTR_SPARSE_MMA_MASK
	.align		4
.L_50:
        /*0068*/ 	.byte	0x03, 0x50
        /*006a*/ 	.short	0x0000


	//----- nvinfo : EIATTR_MAXREG_COUNT
	.align		4
        /*006c*/ 	.byte	0x03, 0x1b
        /*006e*/ 	.short	0x00ff


	//----- nvinfo : EIATTR_MERCURY_ISA_VERSION
	.align		4
        /*0070*/ 	.byte	0x03, 0x5f
        /*0072*/ 	.short	0x0101


	//----- nvinfo : EIATTR_INT_WARP_WIDE_INSTR_OFFSETS
	.align		4
        /*0074*/ 	.byte	0x04, 0x31
        /*0076*/ 	.short	(.L_52 - .L_51)


	//   ....[0]....
.L_51:
        /*0078*/ 	.word	0x00000fd0


	//----- nvinfo : EIATTR_VRC_CTA_INIT_COUNT
	.align		4
.L_52:
        /*007c*/ 	.byte	0x02, 0x4a
	.zero		1
	.zero		1


	//----- nvinfo : EIATTR_EXIT_INSTR_OFFSETS
	.align		4
        /*0080*/ 	.byte	0x04, 0x1c
        /*0082*/ 	.short	(.L_54 - .L_53)


	//   ....[0]....
.L_53:
        /*0084*/ 	.word	0x000000d0


	//   ....[1]....
        /*0088*/ 	.word	0x00001060


	//   ....[2]....
        /*008c*/ 	.word	0x00001430


	//   ....[3]....
        /*0090*/ 	.word	0x000015f0


	//   ....[4]....
        /*0094*/ 	.word	0x00001730


	//   ....[5]....
        /*0098*/ 	.word	0x00001820


	//----- nvinfo : EIATTR_CRS_STACK_SIZE
	.align		4
.L_54:
        /*009c*/ 	.byte	0x04, 0x1e
        /*009e*/ 	.short	(.L_56 - .L_55)
.L_55:
        /*00a0*/ 	.word	0x00000000


	//----- nvinfo : EIATTR_CBANK_PARAM_SIZE
	.align		4
.L_56:
        /*00a4*/ 	.byte	0x03, 0x19
        /*00a6*/ 	.short	0x0030


	//----- nvinfo : EIATTR_PARAM_CBANK
	.align		4
        /*00a8*/ 	.byte	0x04, 0x0a
        /*00aa*/ 	.short	(.L_58 - .L_57)
	.align		4
.L_57:
        /*00ac*/ 	.word	index@(.nv.constant0._Z13step_1_kernelPfS_PiS_S0_S0_)
        /*00b0*/ 	.short	0x0380
        /*00b2*/ 	.short	0x0030


	//----- nvinfo : EIATTR_SW_WAR
	.align		4
.L_58:
        /*00b4*/ 	.byte	0x04, 0x36
        /*00b6*/ 	.short	(.L_60 - .L_59)
.L_59:
        /*00b8*/ 	.word	0x00000008
.L_60:


//--------------------- .nv.callgraph             --------------------------
	.section	.nv.callgraph,"",@"SHT_CUDA_CALLGRAPH"
	.align	4
	.sectionentsize	8
	.align		4
        /*0000*/ 	.word	0x00000000
	.align		4
        /*0004*/ 	.word	0xffffffff
	.align		4
        /*0008*/ 	.word	0x00000000
	.align		4
        /*000c*/ 	.word	0xfffffffe
	.align		4
        /*0010*/ 	.word	0x00000000
	.align		4
        /*0014*/ 	.word	0xfffffffd
	.align		4
        /*0018*/ 	.word	0x00000000
	.align		4
        /*001c*/ 	.word	0xfffffffc


//--------------------- .nv.constant3             --------------------------
	.section	.nv.constant3,"a",@progbits
	.align	4
.nv.constant3:
	.type		gpu_K,@object
	.size		gpu_K,(gpu_n - gpu_K)
gpu_K:
	.zero		4
	.type		gpu_n,@object
	.size		gpu_n,(gpu_d - gpu_n)
gpu_n:
	.zero		4
	.type		gpu_d,@object
	.size		gpu_d,(.L_2 - gpu_d)
gpu_d:
	.zero		4
.L_2:


//--------------------- .text._Z13step_2_kernelPfS_PiS_ --------------------------
	.section	.text._Z13step_2_kernelPfS_PiS_,"ax",@progbits
	.align	128
        .global         _Z13step_2_kernelPfS_PiS_
        .type           _Z13step_2_kernelPfS_PiS_,@function
        .size           _Z13step_2_kernelPfS_PiS_,(.L_x_57 - _Z13step_2_kernelPfS_PiS_)
        .other          _Z13step_2_kernelPfS_PiS_,@"STO_CUDA_ENTRY STV_DEFAULT"
_Z13step_2_kernelPfS_PiS_:
.text._Z13step_2_kernelPfS_PiS_:
[----:B------:R-:W-:Y:S01]  /*0000*/  LDC R1, c[0x0][0x37c] ;  /* 0x0000df00ff017b82 */ /* 0x000fe20000000800 */
[----:B------:R-:W0:Y:S07]  /*0010*/  S2R R3, SR_TID.Y ;  /* 0x0000000000037919 */ /* 0x000e2e0000002200 */
[----:B------:R-:W-:Y:S01]  /*0020*/  S2UR UR4, SR_CTAID.Y ;  /* 0x00000000000479c3 */ /* 0x000fe20000002600 */
[----:B------:R-:W1:Y:S01]  /*0030*/  LDCU UR5, c[0x0][0x370] ;  /* 0x00006e00ff0577ac */ /* 0x000e620008000800 */
[----:B------:R-:W2:Y:S01]  /*0040*/  S2R R5, SR_TID.X ;  /* 0x0000000000057919 */ /* 0x000ea20000002100 */
[----:B------:R-:W2:Y:S05]  /*0050*/  LDCU UR7, c[0x0][0x360] ;  /* 0x00006c00ff0777ac */ /* 0x000eaa0008000800 */
[----:B------:R-:W1:Y:S01]  /*0060*/  S2UR UR6, SR_CTAID.X ;  /* 0x00000000000679c3 */ /* 0x000e620000002500 */
[----:B------:R-:W3:Y:S07]  /*0070*/  LDCU UR8, c[0x3][URZ] ;  /* 0x00c00000ff0877ac */ /* 0x000eee0008000800 */
[----:B------:R-:W0:Y:S01]  /*0080*/  LDC R0, c[0x0][0x364] ;  /* 0x0000d900ff007b82 */ /* 0x000e220000000800 */
[----:B-1----:R-:W-:-:S06]  /*0090*/  UIMAD UR4, UR4, UR5, UR6 ;  /* 0x00000005040472a4 */ /* 0x002fcc000f8e0206 */
[----:B0-----:R-:W-:-:S04]  /*00a0*/  IMAD R0, R0, UR4, R3 ;  /* 0x0000000400007c24 */ /* 0x001fc8000f8e0203 */
[----:B--2---:R-:W-:-:S05]  /*00b0*/  IMAD R3, R0, UR7, R5 ;  /* 0x0000000700037c24 */ /* 0x004fca000f8e0205 */
[----:B---3--:R-:W-:-:S13]  /*00c0*/  ISETP.GE.AND P0, PT, R3, UR8, PT ;  /* 0x0000000803007c0c */ /* 0x008fda000bf06270 */
[----:B------:R-:W-:Y:S05]  /*00d0*/  @P0 EXIT ;  /* 0x000000000000094d */ /* 0x000fea0003800000 */
[----:B------:R-:W0:Y:S01]  /*00e0*/  LDCU UR5, c[0x3][0x8] ;  /* 0x00c00100ff0577ac */ /* 0x000e220008000800 */
[----:B------:R-:W1:Y:S01]  /*00f0*/  LDCU.64 UR6, c[0x0][0x358] ;  /* 0x00006b00ff0677ac */ /* 0x000e620008000a00 */
[----:B0-----:R-:W-:-:S09]  /*0100*/  UISETP.GE.AND UP0, UPT, UR5, 0x1, UPT ;  /* 0x000000010500788c */ /* 0x001fd2000bf06270 */
[----:B-1----:R-:W-:Y:S05]  /*0110*/  BRA.U !UP0, `(.L_x_0) ;  /* 0x0000000908a87547 */ /* 0x002fea000b800000 */
[----:B------:R-:W0:Y:S01]  /*0120*/  LDC.64 R16, c[0x0][0x390] ;  /* 0x0000e400ff107b82 */ /* 0x000e220000000a00 */
[----:B------:R-:W-:Y:S02]  /*0130*/  UISETP.NE.AND UP0, UPT, UR5, 0x1, UPT ;  /* 0x000000010500788c */ /* 0x000fe4000bf05270 */
[C---:B------:R-:W-:Y:S01]  /*0140*/  IMAD R2, R3.reuse, UR5, RZ ;  /* 0x0000000503027c24 */ /* 0x040fe2000f8e02ff */
[----:B------:R-:W-:Y:S01]  /*0150*/  UMOV UR4, URZ ;  /* 0x000000ff00047c82 */ /* 0x000fe20008000000 */
[----:B0-----:R-:W-:-:S05]  /*0160*/  IMAD.WIDE R16, R3, 0x4, R16 ;  /* 0x0000000403107825 */ /* 0x001fca00078e0210 */
[----:B------:R-:W-:Y:S05]  /*0170*/  BRA.U !UP0, `(.L_x_1) ;  /* 0x0000000508b47547 */ /* 0x000fea000b800000 */
[----:B------:R-:W0:Y:S01]  /*0180*/  LDC.64 R14, c[0x0][0x380] ;  /* 0x0000e000ff0e7b82 */ /* 0x000e220000000a00 */
[----:B------:R-:W-:Y:S01]  /*0190*/  ULOP3.LUT UR4, UR5, 0x7ffffffe, URZ, 0xc0, !UPT ;  /* 0x7ffffffe05047892 */ /* 0x000fe2000f8ec0ff */
[----:B------:R-:W-:-:S03]  /*01a0*/  IMAD.MOV.U32 R3, RZ, RZ, R2 ;  /* 0x000000ffff037224 */ /* 0x000fc600078e0002 */
[----:B------:R-:W-:-:S03]  /*01b0*/  UIADD3 UR4, UPT, UPT, -UR4, URZ, URZ ;  /* 0x000000ff04047290 */ /* 0x000fc6000fffe1ff */
[----:B------:R-:W1:Y:S09]  /*01c0*/  LDC.64 R12, c[0x0][0x388] ;  /* 0x0000e200ff0c7b82 */ /* 0x000e720000000a00 */
.L_x_13:
[----:B--2---:R-:W2:Y:S01]  /*01d0*/  LDG.E R4, desc[UR6][R16.64] ;  /* 0x0000000610047981 */ /* 0x004ea2000c1e1900 */
[----:B0-----:R-:W-:-:S05]  /*01e0*/  IMAD.WIDE R10, R3, 0x4, R14 ;  /* 0x00000004030a7825 */ /* 0x001fca00078e020e */
[----:B---3--:R-:W3:Y:S01]  /*01f0*/  LDG.E R0, desc[UR6][R10.64] ;  /* 0x000000060a007981 */ /* 0x008ee2000c1e1900 */
[----:B------:R-:W-:Y:S01]  /*0200*/  BSSY.RECONVERGENT B0, `(.L_x_2) ;  /* 0x000000e000007945 */ /* 0x000fe20003800200 */
[----:B-1----:R-:W-:Y:S01]  /*0210*/  IMAD.WIDE R8, R3, 0x4, R12 ;  /* 0x0000000403087825 */ /* 0x002fe200078e020c */
[----:B--2---:R-:W-:-:S04]  /*0220*/  I2FP.F32.S32 R19, R4 ;  /* 0x0000000400137245 */ /* 0x004fc80000201400 */
[----:B------:R-:W0:Y:S08]  /*0230*/  MUFU.RCP R4, R19 ;  /* 0x0000001300047308 */ /* 0x000e300000001000 */
[----:B---3--:R-:W1:Y:S01]  /*0240*/  FCHK P0, R0, R19 ;  /* 0x0000001300007302 */ /* 0x008e620000000000 */
[----:B0-----:R-:W-:-:S04]  /*0250*/  FFMA R7, -R19, R4, 1 ;  /* 0x3f80000013077423 */ /* 0x001fc80000000104 */
[----:B------:R-:W-:-:S04]  /*0260*/  FFMA R7, R4, R7, R4 ;  /* 0x0000000704077223 */ /* 0x000fc80000000004 */
[----:B------:R-:W-:-:S04]  /*0270*/  FFMA R4, R0, R7, RZ ;  /* 0x0000000700047223 */ /* 0x000fc800000000ff */
[----:B------:R-:W-:-:S04]  /*0280*/  FFMA R6, -R19, R4, R0 ;  /* 0x0000000413067223 */ /* 0x000fc80000000100 */
[----:B------:R-:W-:Y:S01]  /*0290*/  FFMA R21, R7, R6, R4 ;  /* 0x0000000607157223 */ /* 0x000fe20000000004 */
[----:B-1----:R-:W-:Y:S06]  /*02a0*/  @!P0 BRA `(.L_x_3) ;  /* 0x00000000000c8947 */ /* 0x002fec0003800000 */
[----:B------:R-:W-:-:S07]  /*02b0*/  MOV R18, 0x2d0 ;  /* 0x000002d000127802 */ /* 0x000fce0000000f00 */
[----:B------:R-:W-:Y:S05]  /*02c0*/  CALL.REL.NOINC `($__internal_0_$__cuda_sm3x_div_rn_noftz_f32_slowpath) ;  /* 0x0000000800607944 */ /* 0x000fea0003c00000 */
[----:B------:R-:W-:-:S07]  /*02d0*/  IMAD.MOV.U32 R21, RZ, RZ, R0 ;  /* 0x000000ffff157224 */ /* 0x000fce00078e0000 */
.L_x_3:
[----:B------:R-:W-:Y:S05]  /*02e0*/  BSYNC.RECONVERGENT B0 ;  /* 0x0000000000007941 */ /* 0x000fea0003800200 */
.L_x_2:
[----:B------:R0:W-:Y:S04]  /*02f0*/  STG.E desc[UR6][R10.64], R21 ;  /* 0x000000150a007986 */ /* 0x0001e8000c101906 */
[----:B------:R-:W2:Y:S01]  /*0300*/  LDG.E R4, desc[UR6][R8.64] ;  /* 0x0000000608047981 */ /* 0x000ea2000c1e1900 */
[----:B------:R-:W-:Y:S01]  /*0310*/  BSSY.RECONVERGENT B0, `(.L_x_4) ;  /* 0x0000006000007945 */ /* 0x000fe20003800200 */
[----:B------:R-:W-:Y:S01]  /*0320*/  MOV R0, 0x370 ;  /* 0x0000037000007802 */ /* 0x000fe20000000f00 */
[----:B--2---:R-:W-:-:S04]  /*0330*/  FADD R4, R4, -R21 ;  /* 0x8000001504047221 */ /* 0x004fc80000000000 */
[----:B------:R-:W1:Y:S02]  /*0340*/  F2F.F64.F32 R6, R4 ;  /* 0x0000000400067310 */ /* 0x000e640000201800 */
[----:B01----:R-:W-:-:S11]  /*0350*/  DADD R28, -RZ, |R6| ;  /* 0x00000000ff1c7229 */ /* 0x003fd60000000506 */
[----:B------:R-:W-:Y:S05]  /*0360*/  CALL.REL.NOINC `($_Z13step_2_kernelPfS_PiS_$__internal_accurate_pow) ;  /* 0x0000000c00d07944 */ /* 0x000fea0003c00000 */
[----:B------:R-:W-:Y:S05]  /*0370*/  BSYNC.RECONVERGENT B0 ;  /* 0x0000000000007941 */ /* 0x000fea0003800200 */
.L_x_4:
[----:B------:R-:W2:Y:S04]  /*0380*/  LDG.E R21, desc[UR6][R16.64] ;  /* 0x0000000610157981 */ /* 0x000ea8000c1e1900 */
[----:B------:R0:W5:Y:S01]  /*0390*/  LDG.E R0, desc[UR6][R10.64+0x4] ;  /* 0x000004060a007981 */ /* 0x000162000c1e1900 */
[----:B------:R-:W-:Y:S01]  /*03a0*/  DADD R18, R6, 2 ;  /* 0x4000000006127429 */ /* 0x000fe20000000000 */
[C---:B------:R-:W-:Y:S01]  /*03b0*/  FSETP.NEU.AND P1, PT, R4.reuse, RZ, PT ;  /* 0x000000ff0400720b */ /* 0x040fe20003f2d000 */
[----:B------:R-:W-:Y:S01]  /*03c0*/  BSSY.RECONVERGENT B0, `(.L_x_5) ;  /* 0x0000010000007945 */ /* 0x000fe20003800200 */
[----:B------:R-:W-:Y:S02]  /*03d0*/  FSETP.NEU.AND P0, PT, R4, 1, PT ;  /* 0x3f8000000400780b */ /* 0x000fe40003f0d000 */
[----:B------:R-:W-:-:S05]  /*03e0*/  FSEL R23, R24, RZ, P1 ;  /* 0x000000ff18177208 */ /* 0x000fca0000800000 */
[----:B------:R-:W-:Y:S02]  /*03f0*/  LOP3.LUT R22, R19, 0x7ff00000, RZ, 0xc0, !PT ;  /* 0x7ff0000013167812 */ /* 0x000fe400078ec0ff */
[----:B------:R0:W1:Y:S02]  /*0400*/  F2F.F64.F32 R18, R5 ;  /* 0x0000000500127310 */ /* 0x0000640000201800 */
[----:B------:R-:W-:Y:S02]  /*0410*/  ISETP.NE.AND P2, PT, R22, 0x7ff00000, PT ;  /* 0x7ff000001600780c */ /* 0x000fe40003f45270 */
[----:B------:R-:W-:Y:S02]  /*0420*/  FSEL R22, R20, RZ, P1 ;  /* 0x000000ff14167208 */ /* 0x000fe40000800000 */
[----:B--2---:R-:W-:-:S04]  /*0430*/  I2FP.F32.S32 R21, R21 ;  /* 0x0000001500157245 */ /* 0x004fc80000201400 */
[----:B------:R0:W2:Y:S05]  /*0440*/  MUFU.RCP R26, R21 ;  /* 0x00000015001a7308 */ /* 0x0000aa0000001000 */
[----:B-1----:R-:W-:Y:S05]  /*0450*/  @P2 BRA `(.L_x_6) ;  /* 0x0000000000182947 */ /* 0x002fea0003800000 */
[----:B------:R-:W-:-:S13]  /*0460*/  FSETP.NAN.AND P1, PT, R4, R4, PT ;  /* 0x000000040400720b */ /* 0x000fda0003f28000 */
[----:B------:R-:W-:Y:S01]  /*0470*/  @P1 DADD R22, R6, 2 ;  /* 0x4000000006161429 */ /* 0x000fe20000000000 */
[----:B------:R-:W-:Y:S10]  /*0480*/  @P1 BRA `(.L_x_6) ;  /* 0x00000000000c1947 */ /* 0x000ff40003800000 */
[----:B------:R-:W-:-:S14]  /*0490*/  DSETP.NEU.AND P1, PT, |R6|, +INF , PT ;  /* 0x7ff000000600742a */ /* 0x000fdc0003f2d200 */
[----:B------:R-:W-:Y:S02]  /*04a0*/  @!P1 IMAD.MOV.U32 R22, RZ, RZ, 0x0 ;  /* 0x00000000ff169424 */ /* 0x000fe400078e00ff */
[----:B------:R-:W-:-:S07]  /*04b0*/  @!P1 IMAD.MOV.U32 R23, RZ, RZ, 0x7ff00000 ;  /* 0x7ff00000ff179424 */ /* 0x000fce00078e00ff */
.L_x_6:
[----:B------:R-:W-:Y:S05]  /*04c0*/  BSYNC.RECONVERGENT B0 ;  /* 0x0000000000007941 */ /* 0x000fea0003800200 */
.L_x_5:
[----:B------:R-:W-:Y:S01]  /*04d0*/  FSEL R4, R22, RZ, P0 ;  /* 0x000000ff16047208 */ /* 0x000fe20000000000 */
[----:B--2---:R-:W-:Y:S01]  /*04e0*/  FFMA R7, -R21, R26, 1 ;  /* 0x3f80000015077423 */ /* 0x004fe2000000011a */
[----:B0-----:R-:W-:Y:S01]  /*04f0*/  FSEL R5, R23, 1.875, P0 ;  /* 0x3ff0000017057808 */ /* 0x001fe20000000000 */
[----:B-----5:R-:W0:Y:S01]  /*0500*/  FCHK P0, R0, R21 ;  /* 0x0000001500007302 */ /* 0x020e220000000000 */
[----:B------:R-:W-:Y:S01]  /*0510*/  BSSY.RECONVERGENT B0, `(.L_x_7) ;  /* 0x000000c000007945 */ /* 0x000fe20003800200 */
[----:B------:R-:W-:-:S03]  /*0520*/  FFMA R7, R26, R7, R26 ;  /* 0x000000071a077223 */ /* 0x000fc6000000001a */
[----:B------:R-:W-:Y:S01]  /*0530*/  DADD R4, R18, R4 ;  /* 0x0000000012047229 */ /* 0x000fe20000000004 */
[----:B------:R-:W-:-:S04]  /*0540*/  FFMA R6, R0, R7, RZ ;  /* 0x0000000700067223 */ /* 0x000fc800000000ff */
[----:B------:R-:W-:-:S04]  /*0550*/  FFMA R18, -R21, R6, R0 ;  /* 0x0000000615127223 */ /* 0x000fc80000000100 */
[----:B------:R-:W-:Y:S01]  /*0560*/  FFMA R19, R7, R18, R6 ;  /* 0x0000001207137223 */ /* 0x000fe20000000006 */
[----:B------:R1:W2:Y:S01]  /*0570*/  F2F.F32.F64 R4, R4 ;  /* 0x0000000400047310 */ /* 0x0002a20000301000 */
[----:B0-----:R-:W-:Y:S05]  /*0580*/  @!P0 BRA `(.L_x_8) ;  /* 0x0000000000108947 */ /* 0x001fea0003800000 */
[----:B------:R-:W-:Y:S01]  /*0590*/  IMAD.MOV.U32 R19, RZ, RZ, R21 ;  /* 0x000000ffff137224 */ /* 0x000fe200078e0015 */
[----:B------:R-:W-:-:S07]  /*05a0*/  MOV R18, 0x5c0 ;  /* 0x000005c000127802 */ /* 0x000fce0000000f00 */
[----:B-12---:R-:W-:Y:S05]  /*05b0*/  CALL.REL.NOINC `($__internal_0_$__cuda_sm3x_div_rn_noftz_f32_slowpath) ;  /* 0x0000000400a47944 */ /* 0x006fea0003c00000 */
[----:B------:R-:W-:-:S07]  /*05c0*/  IMAD.MOV.U32 R19, RZ, RZ, R0 ;  /* 0x000000ffff137224 */ /* 0x000fce00078e0000 */
.L_x_8:
[----:B------:R-:W-:Y:S05]  /*05d0*/  BSYNC.RECONVERGENT B0 ;  /* 0x0000000000007941 */ /* 0x000fea0003800200 */
.L_x_7:
[----:B------:R0:W-:Y:S04]  /*05e0*/  STG.E desc[UR6][R10.64+0x4], R19 ;  /* 0x000004130a007986 */ /* 0x0001e8000c101906 */
[----:B------:R-:W1:Y:S01]  /*05f0*/  LDG.E R8, desc[UR6][R8.64+0x4] ;  /* 0x0000040608087981 */ /* 0x000e62000c1e1900 */
[----:B------:R-:W-:Y:S01]  /*0600*/  BSSY.RECONVERGENT B0, `(.L_x_9) ;  /* 0x0000006000007945 */ /* 0x000fe20003800200 */
[----:B------:R-:W-:Y:S01]  /*0610*/  MOV R0, 0x660 ;  /* 0x0000066000007802 */ /* 0x000fe20000000f00 */
[----:B-1----:R-:W-:-:S04]  /*0620*/  FADD R5, R8, -R19 ;  /* 0x8000001308057221 */ /* 0x002fc80000000000 */
[----:B------:R-:W1:Y:S02]  /*0630*/  F2F.F64.F32 R6, R5 ;  /* 0x0000000500067310 */ /* 0x000e640000201800 */
[----:B01----:R-:W-:-:S11]  /*0640*/  DADD R28, -RZ, |R6| ;  /* 0x00000000ff1c7229 */ /* 0x003fd60000000506 */
[----:B--2---:R-:W-:Y:S05]  /*0650*/  CALL.REL.NOINC `($_Z13step_2_kernelPfS_PiS_$__internal_accurate_pow) ;  /* 0x0000000c00147944 */ /* 0x004fea0003c00000 */
[----:B------:R-:W-:Y:S05]  /*0660*/  BSYNC.RECONVERGENT B0 ;  /* 0x0000000000007941 */ /* 0x000fea0003800200 */
.L_x_9:
[----:B------:R-:W-:Y:S01]  /*0670*/  DADD R8, R6, 2 ;  /* 0x4000000006087429 */ /* 0x000fe20000000000 */
[----:B------:R-:W-:Y:S01]  /*0680*/  FSETP.NEU.AND P0, PT, R5, RZ, PT ;  /* 0x000000ff0500720b */ /* 0x000fe20003f0d000 */
[----:B------:R-:W-:Y:S03]  /*0690*/  BSSY.RECONVERGENT B0, `(.L_x_10) ;  /* 0x000000e000007945 */ /* 0x000fe60003800200 */
[----:B------:R-:W-:Y:S02]  /*06a0*/  FSEL R20, R20, RZ, P0 ;  /* 0x000000ff14147208 */ /* 0x000fe40000000000 */
[----:B------:R-:W-:-:S03]  /*06b0*/  FSEL R21, R24, RZ, P0 ;  /* 0x000000ff18157208 */ /* 0x000fc60000000000 */
[----:B------:R-:W-:-:S04]  /*06c0*/  LOP3.LUT R8, R9, 0x7ff00000, RZ, 0xc0, !PT ;  /* 0x7ff0000009087812 */ /* 0x000fc800078ec0ff */
[----:B------:R-:W-:-:S13]  /*06d0*/  ISETP.NE.AND P1, PT, R8, 0x7ff00000, PT ;  /* 0x7ff000000800780c */ /* 0x000fda0003f25270 */
[----:B------:R-:W-:Y:S05]  /*06e0*/  @P1 BRA `(.L_x_11) ;  /* 0x0000000000201947 */ /* 0x000fea0003800000 */
[----:B------:R-:W-:-:S13]  /*06f0*/  FSETP.NAN.AND P0, PT, R5, R5, PT ;  /* 0x000000050500720b */ /* 0x000fda0003f08000 */
[----:B------:R-:W-:Y:S05]  /*0700*/  @P0 BRA `(.L_x_12) ;  /* 0x0000000000140947 */ /* 0x000fea0003800000 */
[----:B------:R-:W-:-:S14]  /*0710*/  DSETP.NEU.AND P0, PT, |R6|, +INF , PT ;  /* 0x7ff000000600742a */ /* 0x000fdc0003f0d200 */
[----:B------:R-:W-:Y:S05]  /*0720*/  @P0 BRA `(.L_x_11) ;  /* 0x0000000000100947 */ /* 0x000fea0003800000 */
[----:B------:R-:W-:Y:S02]  /*0730*/  IMAD.MOV.U32 R20, RZ, RZ, 0x0 ;  /* 0x00000000ff147424 */ /* 0x000fe400078e00ff */
[----:B------:R-:W-:Y:S01]  /*0740*/  IMAD.MOV.U32 R21, RZ, RZ, 0x7ff00000 ;  /* 0x7ff00000ff157424 */ /* 0x000fe200078e00ff */
[----:B------:R-:W-:Y:S06]  /*0750*/  BRA `(.L_x_11) ;  /* 0x0000000000047947 */ /* 0x000fec0003800000 */
.L_x_12:
[----:B------:R-:W-:-:S11]  /*0760*/  DADD R20, R6, 2 ;  /* 0x4000000006147429 */ /* 0x000fd60000000000 */
.L_x_11:
[----:B------:R-:W-:Y:S05]  /*0770*/  BSYNC.RECONVERGENT B0 ;  /* 0x0000000000007941 */ /* 0x000fea0003800200 */
.L_x_10:
[----:B------:R-:W0:Y:S01]  /*0780*/  F2F.F64.F32 R6, R4 ;  /* 0x0000000400067310 */ /* 0x000e220000201800 */
[----:B------:R-:W-:Y:S01]  /*0790*/  FSETP.NEU.AND P0, PT, R5, 1, PT ;  /* 0x3f8000000500780b */ /* 0x000fe20003f0d000 */
[----:B------:R-:W-:Y:S01]  /*07a0*/  UIADD3 UR4, UPT, UPT, UR4, 0x2, URZ ;  /* 0x0000000204047890 */ /* 0x000fe2000fffe0ff */
[----:B------:R-:W-:Y:S02]  /*07b0*/  VIADD R3, R3, 0x2 ;  /* 0x0000000203037836 */ /* 0x000fe40000000000 */
[----:B------:R-:W-:Y:S01]  /*07c0*/  FSEL R8, R20, RZ, P0 ;  /* 0x000000ff14087208 */ /* 0x000fe20000000000 */
[----:B------:R-:W-:Y:S01]  /*07d0*/  UISETP.NE.AND UP0, UPT, UR4, URZ, UPT ;  /* 0x000000ff0400728c */ /* 0x000fe2000bf05270 */
[----:B------:R-:W-:-:S06]  /*07e0*/  FSEL R9, R21, 1.875, P0 ;  /* 0x3ff0000015097808 */ /* 0x000fcc0000000000 */
[----:B0-----:R-:W-:-:S06]  /*07f0*/  DADD R6, R6, R8 ;  /* 0x0000000006067229 */ /* 0x001fcc0000000008 */
[----:B------:R2:W3:Y:S01]  /*0800*/  F2F.F32.F64 R5, R6 ;  /* 0x0000000600057310 */ /* 0x0004e20000301000 */
[----:B------:R-:W-:Y:S05]  /*0810*/  BRA.U UP0, `(.L_x_13) ;  /* 0xfffffff9006c7547 */ /* 0x000fea000b83ffff */
[----:B------:R-:W0:Y:S01]  /*0820*/  LDCU UR5, c[0x3][0x8] ;  /* 0x00c00100ff0577ac */ /* 0x000e220008000800 */
[----:B--23--:R1:W2:Y:S02]  /*0830*/  F2F.F64.F32 R6, R5 ;  /* 0x0000000500067310 */ /* 0x00c2a40000201800 */
[----:B012---:R-:W-:-:S12]  /*0840*/  ULOP3.LUT UR4, UR5, 0x7ffffffe, URZ, 0xc0, !UPT ;  /* 0x7ffffffe05047892 */ /* 0x007fd8000f8ec0ff */
.L_x_1:
[----:B------:R-:W-:-:S04]  /*0850*/  ULOP3.LUT UR5, UR5, 0x1, URZ, 0xc0, !UPT ;  /* 0x0000000105057892 */ /* 0x000fc8000f8ec0ff */
[----:B------:R-:W-:-:S09]  /*0860*/  UISETP.NE.U32.AND UP0, UPT, UR5, 0x1, UPT ;  /* 0x000000010500788c */ /* 0x000fd2000bf05070 */
[----:B------:R-:W-:Y:S05]  /*0870*/  BRA.U UP0, `(.L_x_0) ;  /* 0x0000000100d07547 */ /* 0x000fea000b800000 */
[----:B------:R-:W0:Y:S01]  /*0880*/  LDC.64 R8, c[0x0][0x380] ;  /* 0x0000e000ff087b82 */ /* 0x000e220000000a00 */
[----:B------:R-:W2:Y:S01]  /*0890*/  LDG.E R16, desc[UR6][R16.64] ;  /* 0x0000000610107981 */ /* 0x000ea2000c1e1900 */
[----:B------:R-:W-:-:S04]  /*08a0*/  VIADD R2, R2, UR4 ;  /* 0x0000000402027c36 */ /* 0x000fc80008000000 */
[----:B0-----:R-:W-:-:S05]  /*08b0*/  IMAD.WIDE R8, R2, 0x4, R8 ;  /* 0x0000000402087825 */ /* 0x001fca00078e0208 */
[----:B------:R-:W3:Y:S01]  /*08c0*/  LDG.E R0, desc[UR6][R8.64] ;  /* 0x0000000608007981 */ /* 0x000ee2000c1e1900 */
[----:B------:R-:W-:Y:S01]  /*08d0*/  BSSY.RECONVERGENT B0, `(.L_x_14) ;  /* 0x000000d000007945 */ /* 0x000fe20003800200 */
[----:B--2---:R-:W-:-:S04]  /*08e0*/  I2FP.F32.S32 R19, R16 ;  /* 0x0000001000137245 */ /* 0x004fc80000201400 */
[----:B------:R-:W0:Y:S02]  /*08f0*/  MUFU.RCP R4, R19 ;  /* 0x0000001300047308 */ /* 0x000e240000001000 */
[----:B0-----:R-:W-:-:S04]  /*0900*/  FFMA R3, -R19, R4, 1 ;  /* 0x3f80000013037423 */ /* 0x001fc80000000104 */
[----:B------:R-:W-:Y:S02]  /*0910*/  FFMA R3, R4, R3, R4 ;  /* 0x0000000304037223 */ /* 0x000fe40000000004 */
[----:B---3--:R-:W0:Y:S02]  /*0920*/  FCHK P0, R0, R19 ;  /* 0x0000001300007302 */ /* 0x008e240000000000 */
[----:B------:R-:W-:-:S04]  /*0930*/  FFMA R4, R0, R3, RZ ;  /* 0x0000000300047223 */ /* 0x000fc800000000ff */
[----:B------:R-:W-:-:S04]  /*0940*/  FFMA R5, -R19, R4, R0 ;  /* 0x0000000413057223 */ /* 0x000fc80000000100 */
[----:B------:R-:W-:Y:S01]  /*0950*/  FFMA R3, R3, R5, R4 ;  /* 0x0000000503037223 */ /* 0x000fe20000000004 */
[----:B0-----:R-:W-:Y:S06]  /*0960*/  @!P0 BRA `(.L_x_15) ;  /* 0x00000000000c8947 */ /* 0x001fec0003800000 */
[----:B------:R-:W-:-:S07]  /*0970*/  MOV R18, 0x990 ;  /* 0x0000099000127802 */ /* 0x000fce0000000f00 */
[----:B------:R-:W-:Y:S05]  /*0980*/  CALL.REL.NOINC `($__internal_0_$__cuda_sm3x_div_rn_noftz_f32_slowpath) ;  /* 0x0000000000b07944 */ /* 0x000fea0003c00000 */
[----:B------:R-:W-:-:S07]  /*0990*/  IMAD.MOV.U32 R3, RZ, RZ, R0 ;  /* 0x000000ffff037224 */ /* 0x000fce00078e0000 */
.L_x_15:
[----:B------:R-:W-:Y:S05]  /*09a0*/  BSYNC.RECONVERGENT B0 ;  /* 0x0000000000007941 */ /* 0x000fea0003800200 */
.L_x_14:
[----:B------:R-:W0:Y:S01]  /*09b0*/  LDC.64 R10, c[0x0][0x388] ;  /* 0x0000e200ff0a7b82 */ /* 0x000e220000000a00 */
[----:B------:R1:W-:Y:S01]  /*09c0*/  STG.E desc[UR6][R8.64], R3 ;  /* 0x0000000308007986 */ /* 0x0003e2000c101906 */
[----:B0-----:R-:W-:-:S05]  /*09d0*/  IMAD.WIDE R10, R2, 0x4, R10 ;  /* 0x00000004020a7825 */ /* 0x001fca00078e020a */
[----:B------:R-:W2:Y:S01]  /*09e0*/  LDG.E R2, desc[UR6][R10.64] ;  /* 0x000000060a027981 */ /* 0x000ea2000c1e1900 */
[----:B------:R-:W-:Y:S01]  /*09f0*/  BSSY.RECONVERGENT B0, `(.L_x_16) ;  /* 0x0000006000007945 */ /* 0x000fe20003800200 */
[----:B------:R-:W-:Y:S01]  /*0a00*/  MOV R0, 0xa50 ;  /* 0x00000a5000007802 */ /* 0x000fe20000000f00 */
[----:B--2---:R-:W-:-:S04]  /*0a10*/  FADD R2, R2, -R3 ;  /* 0x8000000302027221 */ /* 0x004fc80000000000 */
[----:B------:R-:W0:Y:S02]  /*0a20*/  F2F.F64.F32 R4, R2 ;  /* 0x0000000200047310 */ /* 0x000e240000201800 */
[----:B01----:R-:W-:-:S11]  /*0a30*/  DADD R28, -RZ, |R4| ;  /* 0x00000000ff1c7229 */ /* 0x003fd60000000504 */
[----:B------:R-:W-:Y:S05]  /*0a40*/  CALL.REL.NOINC `($_Z13step_2_kernelPfS_PiS_$__internal_accurate_pow) ;  /* 0x0000000800187944 */ /* 0x000fea0003c00000 */
[----:B------:R-:W-:Y:S05]  /*0a50*/  BSYNC.RECONVERGENT B0 ;  /* 0x0000000000007941 */ /* 0x000fea0003800200 */
.L_x_16:
        /* <DEDUP_REMOVED lines=15> */
.L_x_19:
[----:B------:R-:W-:-:S11]  /*0b50*/  DADD R20, R4, 2 ;  /* 0x4000000004147429 */ /* 0x000fd60000000000 */
.L_x_18:
[----:B------:R-:W-:Y:S05]  /*0b60*/  BSYNC.RECONVERGENT B0 ;  /* 0x0000000000007941 */ /* 0x000fea0003800200 */
.L_x_17:
[----:B------:R-:W-:-:S04]  /*0b70*/  FSETP.NEU.AND P0, PT, R2, 1, PT ;  /* 0x3f8000000200780b */ /* 0x000fc80003f0d000 */
[----:B------:R-:W-:Y:S02]  /*0b80*/  FSEL R2, R20, RZ, P0 ;  /* 0x000000ff14027208 */ /* 0x000fe40000000000 */
[----:B------:R-:W-:-:S06]  /*0b90*/  FSEL R3, R21, 1.875, P0 ;  /* 0x3ff0000015037808 */ /* 0x000fcc0000000000 */
[----:B------:R-:W-:-:S06]  /*0ba0*/  DADD R6, R6, R2 ;  /* 0x0000000006067229 */ /* 0x000fcc0000000002 */
[----:B------:R0:W1:Y:S05]  /*0bb0*/  F2F.F32.F64 R5, R6 ;  /* 0x0000000600057310 */ /* 0x00006a0000301000 */
.L_x_0:
[----:B------:R-:W0:Y:S02]  /*0bc0*/  LDC.64 R2, c[0x0][0x398] ;  /* 0x0000e600ff027b82 */ /* 0x000e240000000a00 */
[----:B0-----:R0:W5:Y:S02]  /*0bd0*/  LDG.E R6, desc[UR6][R2.64] ;  /* 0x0000000602067981 */ /* 0x001164000c1e1900 */
.L_x_20:
[C---:B-1---5:R-:W-:Y:S01]  /*0be0*/  FMNMX R7, R6.reuse, R5, !PT ;  /* 0x0000000506077209 */ /* 0x062fe20007800000 */
[----:B------:R-:W-:Y:S05]  /*0bf0*/  YIELD ;  /* 0x0000000000007946 */ /* 0x000fea0003800000 */
[----:B------:R-:W2:Y:S02]  /*0c00*/  ATOMG.E.CAS.STRONG.GPU PT, R7, [R2], R6, R7 ;  /* 0x00000006020773a9 */ /* 0x000ea400001ee107 */
[----:B--2---:R-:W-:Y:S01]  /*0c10*/  ISETP.NE.AND P0, PT, R6, R7, PT ;  /* 0x000000070600720c */ /* 0x004fe20003f05270 */
[----:B------:R-:W-:-:S12]  /*0c20*/  IMAD.MOV.U32 R6, RZ, RZ, R7 ;  /* 0x000000ffff067224 */ /* 0x000fd800078e0007 */
[----:B------:R-:W-:Y:S05]  /*0c30*/  @P0 BRA `(.L_x_20) ;  /* 0xfffffffc00e80947 */ /* 0x000fea000383ffff */
[----:B------:R-:W-:Y:S05]  /*0c40*/  EXIT ;  /* 0x000000000000794d */ /* 0x000fea0003800000 */
        .weak           $__internal_0_$__cuda_sm3x_div_rn_noftz_f32_slowpath
        .type           $__internal_0_$__cuda_sm3x_div_rn_noftz_f32_slowpath,@function
        .size           $__internal_0_$__cuda_sm3x_div_rn_noftz_f32_slowpath,($_Z13step_2_kernelPfS_PiS_$__internal_accurate_pow - $__internal_0_$__cuda_sm3x_div_rn_noftz_f32_slowpath)
$__internal_0_$__cuda_sm3x_div_rn_noftz_f32_slowpath:
[----:B------:R-:W-:Y:S01]  /*0c50*/  SHF.R.U32.HI R20, RZ, 0x17, R19 ;  /* 0x00000017ff147819 */ /* 0x000fe20000011613 */
[----:B------:R-:W-:Y:S01]  /*0c60*/  BSSY.RECONVERGENT B1, `(.L_x_21) ;  /* 0x0000062000017945 */ /* 0x000fe20003800200 */
[----:B------:R-:W-:Y:S02]  /*0c70*/  SHF.R.U32.HI R21, RZ, 0x17, R0 ;  /* 0x00000017ff157819 */ /* 0x000fe40000011600 */
[----:B------:R-:W-:Y:S02]  /*0c80*/  LOP3.LUT R20, R20, 0xff, RZ, 0xc0, !PT ;  /* 0x000000ff14147812 */ /* 0x000fe400078ec0ff */
[----:B------:R-:W-:-:S03]  /*0c90*/  LOP3.LUT R23, R21, 0xff, RZ, 0xc0, !PT ;  /* 0x000000ff15177812 */ /* 0x000fc600078ec0ff */
[----:B------:R-:W-:Y:S02]  /*0ca0*/  VIADD R24, R20, 0xffffffff ;  /* 0xffffffff14187836 */ /* 0x000fe40000000000 */
[----:B------:R-:W-:-:S03]  /*0cb0*/  VIADD R22, R23, 0xffffffff ;  /* 0xffffffff17167836 */ /* 0x000fc60000000000 */
[----:B------:R-:W-:-:S04]  /*0cc0*/  ISETP.GT.U32.AND P0, PT, R24, 0xfd, PT ;  /* 0x000000fd1800780c */ /* 0x000fc80003f04070 */
[----:B------:R-:W-:-:S13]  /*0cd0*/  ISETP.GT.U32.OR P0, PT, R22, 0xfd, P0 ;  /* 0x000000fd1600780c */ /* 0x000fda0000704470 */
[----:B------:R-:W-:Y:S01]  /*0ce0*/  @!P0 IMAD.MOV.U32 R21, RZ, RZ, RZ ;  /* 0x000000ffff158224 */ /* 0x000fe200078e00ff */
[----:B------:R-:W-:Y:S06]  /*0cf0*/  @!P0 BRA `(.L_x_22) ;  /* 0x00000000005c8947 */ /* 0x000fec0003800000 */
[----:B------:R-:W-:Y:S02]  /*0d00*/  FSETP.GTU.FTZ.AND P0, PT, |R0|, +INF , PT ;  /* 0x7f8000000000780b */ /* 0x000fe40003f1c200 */
[----:B------:R-:W-:-:S04]  /*0d10*/  FSETP.GTU.FTZ.AND P1, PT, |R19|, +INF , PT ;  /* 0x7f8000001300780b */ /* 0x000fc80003f3c200 */
[----:B------:R-:W-:-:S13]  /*0d20*/  PLOP3.LUT P0, PT, P0, P1, PT, 0xf8, 0x8f ;  /* 0x00000000008f781c */ /* 0x000fda0000703f70 */
[----:B------:R-:W-:Y:S05]  /*0d30*/  @P0 BRA `(.L_x_23) ;  /* 0x00000004004c0947 */ /* 0x000fea0003800000 */
[----:B------:R-:W-:-:S13]  /*0d40*/  LOP3.LUT P0, RZ, R19, 0x7fffffff, R0, 0xc8, !PT ;  /* 0x7fffffff13ff7812 */ /* 0x000fda000780c800 */
[----:B------:R-:W-:Y:S05]  /*0d50*/  @!P0 BRA `(.L_x_24) ;  /* 0x00000004003c8947 */ /* 0x000fea0003800000 */
[C---:B------:R-:W-:Y:S02]  /*0d60*/  FSETP.NEU.FTZ.AND P2, PT, |R0|.reuse, +INF , PT ;  /* 0x7f8000000000780b */ /* 0x040fe40003f5d200 */
[----:B------:R-:W-:Y:S02]  /*0d70*/  FSETP.NEU.FTZ.AND P1, PT, |R19|, +INF , PT ;  /* 0x7f8000001300780b */ /* 0x000fe40003f3d200 */
[----:B------:R-:W-:-:S11]  /*0d80*/  FSETP.NEU.FTZ.AND P0, PT, |R0|, +INF , PT ;  /* 0x7f8000000000780b */ /* 0x000fd60003f1d200 */
[----:B------:R-:W-:Y:S05]  /*0d90*/  @!P1 BRA !P2, `(.L_x_24) ;  /* 0x00000004002c9947 */ /* 0x000fea0005000000 */
[----:B------:R-:W-:-:S04]  /*0da0*/  LOP3.LUT P2, RZ, R0, 0x7fffffff, RZ, 0xc0, !PT ;  /* 0x7fffffff00ff7812 */ /* 0x000fc8000784c0ff */
[----:B------:R-:W-:-:S13]  /*0db0*/  PLOP3.LUT P1, PT, P1, P2, PT, 0x2f, 0xf2 ;  /* 0x0000000000f2781c */ /* 0x000fda0000f24577 */
[----:B------:R-:W-:Y:S05]  /*0dc0*/  @P1 BRA `(.L_x_25) ;  /* 0x0000000400181947 */ /* 0x000fea0003800000 */
[----:B------:R-:W-:-:S04]  /*0dd0*/  LOP3.LUT P1, RZ, R19, 0x7fffffff, RZ, 0xc0, !PT ;  /* 0x7fffffff13ff7812 */ /* 0x000fc8000782c0ff */
[----:B------:R-:W-:-:S13]  /*0de0*/  PLOP3.LUT P0, PT, P0, P1, PT, 0x2f, 0xf2 ;  /* 0x0000000000f2781c */ /* 0x000fda0000702577 */
[----:B------:R-:W-:Y:S05]  /*0df0*/  @P0 BRA `(.L_x_26) ;  /* 0x0000000400000947 */ /* 0x000fea0003800000 */
[----:B------:R-:W-:Y:S02]  /*0e00*/  ISETP.GE.AND P0, PT, R22, RZ, PT ;  /* 0x000000ff1600720c */ /* 0x000fe40003f06270 */
[----:B------:R-:W-:-:S11]  /*0e10*/  ISETP.GE.AND P1, PT, R24, RZ, PT ;  /* 0x000000ff1800720c */ /* 0x000fd60003f26270 */
[----:B------:R-:W-:Y:S02]  /*0e20*/  @P0 IMAD.MOV.U32 R21, RZ, RZ, RZ ;  /* 0x000000ffff150224 */ /* 0x000fe400078e00ff */
[----:B------:R-:W-:Y:S01]  /*0e30*/  @!P0 FFMA R0, R0, 1.84467440737095516160e+19, RZ ;  /* 0x5f80000000008823 */ /* 0x000fe200000000ff */
[----:B------:R-:W-:Y:S02]  /*0e40*/  @!P0 IMAD.MOV.U32 R21, RZ, RZ, -0x40 ;  /* 0xffffffc0ff158424 */ /* 0x000fe400078e00ff */
[----:B------:R-:W-:Y:S02]  /*0e50*/  @!P1 FFMA R19, R19, 1.84467440737095516160e+19, RZ ;  /* 0x5f80000013139823 */ /* 0x000fe400000000ff */
[----:B------:R-:W-:-:S07]  /*0e60*/  @!P1 VIADD R21, R21, 0x40 ;  /* 0x0000004015159836 */ /* 0x000fce0000000000 */
.L_x_22:
[----:B------:R-:W-:Y:S01]  /*0e70*/  LEA R22, R20, 0xc0800000, 0x17 ;  /* 0xc080000014167811 */ /* 0x000fe200078eb8ff */
[----:B------:R-:W-:Y:S01]  /*0e80*/  VIADD R23, R23, 0xffffff81 ;  /* 0xffffff8117177836 */ /* 0x000fe20000000000 */
[----:B------:R-:W-:Y:S03]  /*0e90*/  BSSY.RECONVERGENT B2, `(.L_x_27) ;  /* 0x0000035000027945 */ /* 0x000fe60003800200 */
[----:B------:R-:W-:Y:S02]  /*0ea0*/  IMAD.IADD R24, R19, 0x1, -R22 ;  /* 0x0000000113187824 */ /* 0x000fe400078e0a16 */
[C---:B------:R-:W-:Y:S02]  /*0eb0*/  IMAD R0, R23.reuse, -0x800000, R0 ;  /* 0xff80000017007824 */ /* 0x040fe400078e0200 */
[----:B------:R0:W1:Y:S01]  /*0ec0*/  MUFU.RCP R19, R24 ;  /* 0x0000001800137308 */ /* 0x0000620000001000 */
[----:B------:R-:W-:Y:S01]  /*0ed0*/  FADD.FTZ R25, -R24, -RZ ;  /* 0x800000ff18197221 */ /* 0x000fe20000010100 */
[----:B0-----:R-:W-:-:S05]  /*0ee0*/  IADD3 R24, PT, PT, R23, 0x7f, -R20 ;  /* 0x0000007f17187810 */ /* 0x001fca0007ffe814 */
[----:B------:R-:W-:Y:S02]  /*0ef0*/  IMAD.IADD R21, R24, 0x1, R21 ;  /* 0x0000000118157824 */ /* 0x000fe400078e0215 */
[----:B-1----:R-:W-:-:S04]  /*0f00*/  FFMA R22, R19, R25, 1 ;  /* 0x3f80000013167423 */ /* 0x002fc80000000019 */
[----:B------:R-:W-:-:S04]  /*0f10*/  FFMA R19, R19, R22, R19 ;  /* 0x0000001613137223 */ /* 0x000fc80000000013 */
[----:B------:R-:W-:-:S04]  /*0f20*/  FFMA R22, R0, R19, RZ ;  /* 0x0000001300167223 */ /* 0x000fc800000000ff */
[----:B------:R-:W-:-:S04]  /*0f30*/  FFMA R26, R25, R22, R0 ;  /* 0x00000016191a7223 */ /* 0x000fc80000000000 */
[----:B------:R-:W-:-:S04]  /*0f40*/  FFMA R22, R19, R26, R22 ;  /* 0x0000001a13167223 */ /* 0x000fc80000000016 */
[----:B------:R-:W-:-:S04]  /*0f50*/  FFMA R25, R25, R22, R0 ;  /* 0x0000001619197223 */ /* 0x000fc80000000000 */
[----:B------:R-:W-:-:S05]  /*0f60*/  FFMA R0, R19, R25, R22 ;  /* 0x0000001913007223 */ /* 0x000fca0000000016 */
[----:B------:R-:W-:-:S04]  /*0f70*/  SHF.R.U32.HI R20, RZ, 0x17, R0 ;  /* 0x00000017ff147819 */ /* 0x000fc80000011600 */
[----:B------:R-:W-:-:S05]  /*0f80*/  LOP3.LUT R20, R20, 0xff, RZ, 0xc0, !PT ;  /* 0x000000ff14147812 */ /* 0x000fca00078ec0ff */
[----:B------:R-:W-:-:S04]  /*0f90*/  IMAD.IADD R23, R20, 0x1, R21 ;  /* 0x0000000114177824 */ /* 0x000fc800078e0215 */
[----:B------:R-:W-:-:S05]  /*0fa0*/  VIADD R20, R23, 0xffffffff ;  /* 0xffffffff17147836 */ /* 0x000fca0000000000 */
[----:B------:R-:W-:-:S13]  /*0fb0*/  ISETP.GE.U32.AND P0, PT, R20, 0xfe, PT ;  /* 0x000000fe1400780c */ /* 0x000fda0003f06070 */
[----:B------:R-:W-:Y:S05]  /*0fc0*/  @!P0 BRA `(.L_x_28) ;  /* 0x0000000000808947 */ /* 0x000fea0003800000 */
[----:B------:R-:W-:-:S13]  /*0fd0*/  ISETP.GT.AND P0, PT, R23, 0xfe, PT ;  /* 0x000000fe1700780c */ /* 0x000fda0003f04270 */
[----:B------:R-:W-:Y:S05]  /*0fe0*/  @P0 BRA `(.L_x_29) ;  /* 0x00000000006c0947 */ /* 0x000fea0003800000 */
[----:B------:R-:W-:-:S13]  /*0ff0*/  ISETP.GE.AND P0, PT, R23, 0x1, PT ;  /* 0x000000011700780c */ /* 0x000fda0003f06270 */
[----:B------:R-:W-:Y:S05]  /*1000*/  @P0 BRA `(.L_x_30) ;  /* 0x0000000000740947 */ /* 0x000fea0003800000 */
[----:B------:R-:W-:Y:S02]  /*1010*/  ISETP.GE.AND P0, PT, R23, -0x18, PT ;  /* 0xffffffe81700780c */ /* 0x000fe40003f06270 */
[----:B------:R-:W-:-:S11]  /*1020*/  LOP3.LUT R0, R0, 0x80000000, RZ, 0xc0, !PT ;  /* 0x8000000000007812 */ /* 0x000fd600078ec0ff */
[----:B------:R-:W-:Y:S05]  /*1030*/  @!P0 BRA `(.L_x_30) ;  /* 0x0000000000688947 */ /* 0x000fea0003800000 */
[-CC-:B------:R-:W-:Y:S01]  /*1040*/  FFMA.RZ R20, R19, R25.reuse, R22.reuse ;  /* 0x0000001913147223 */ /* 0x180fe2000000c016 */
[C---:B------:R-:W-:Y:S02]  /*1050*/  ISETP.NE.AND P2, PT, R23.reuse, RZ, PT ;  /* 0x000000ff1700720c */ /* 0x040fe40003f45270 */
[----:B------:R-:W-:Y:S02]  /*1060*/  ISETP.NE.AND P1, PT, R23, RZ, PT ;  /* 0x000000ff1700720c */ /* 0x000fe40003f25270 */
[----:B------:R-:W-:Y:S01]  /*1070*/  LOP3.LUT R21, R20, 0x7fffff, RZ, 0xc0, !PT ;  /* 0x007fffff14157812 */ /* 0x000fe200078ec0ff */
[CCC-:B------:R-:W-:Y:S01]  /*1080*/  FFMA.RP R20, R19.reuse, R25.reuse, R22.reuse ;  /* 0x0000001913147223 */ /* 0x1c0fe20000008016 */
[----:B------:R-:W-:Y:S01]  /*1090*/  FFMA.RM R19, R19, R25, R22 ;  /* 0x0000001913137223 */ /* 0x000fe20000004016 */
[----:B------:R-:W-:Y:S01]  /*10a0*/  VIADD R22, R23, 0x20 ;  /* 0x0000002017167836 */ /* 0x000fe20000000000 */
[----:B------:R-:W-:Y:S01]  /*10b0*/  LOP3.LUT R21, R21, 0x800000, RZ, 0xfc, !PT ;  /* 0x0080000015157812 */ /* 0x000fe200078efcff */
[----:B------:R-:W-:-:S02]  /*10c0*/  IMAD.MOV R23, RZ, RZ, -R23 ;  /* 0x000000ffff177224 */ /* 0x000fc400078e0a17 */
[----:B------:R-:W-:Y:S02]  /*10d0*/  FSETP.NEU.FTZ.AND P0, PT, R20, R19, PT ;  /* 0x000000131400720b */ /* 0x000fe40003f1d000 */
[----:B------:R-:W-:Y:S02]  /*10e0*/  SHF.L.U32 R22, R21, R22, RZ ;  /* 0x0000001615167219 */ /* 0x000fe400000006ff */
[----:B------:R-:W-:Y:S02]  /*10f0*/  SEL R20, R23, RZ, P2 ;  /* 0x000000ff17147207 */ /* 0x000fe40001000000 */
[----:B------:R-:W-:Y:S02]  /*1100*/  ISETP.NE.AND P1, PT, R22, RZ, P1 ;  /* 0x000000ff1600720c */ /* 0x000fe40000f25270 */
[----:B------:R-:W-:Y:S02]  /*1110*/  SHF.R.U32.HI R20, RZ, R20, R21 ;  /* 0x00000014ff147219 */ /* 0x000fe40000011615 */
[----:B------:R-:W-:-:S02]  /*1120*/  PLOP3.LUT P0, PT, P0, P1, PT, 0xf8, 0x8f ;  /* 0x00000000008f781c */ /* 0x000fc40000703f70 */
[----:B------:R-:W-:Y:S02]  /*1130*/  SHF.R.U32.HI R22, RZ, 0x1, R20 ;  /* 0x00000001ff167819 */ /* 0x000fe40000011614 */
[----:B------:R-:W-:-:S04]  /*1140*/  SEL R19, RZ, 0x1, !P0 ;  /* 0x00000001ff137807 */ /* 0x000fc80004000000 */
[----:B------:R-:W-:-:S04]  /*1150*/  LOP3.LUT R19, R19, 0x1, R22, 0xf8, !PT ;  /* 0x0000000113137812 */ /* 0x000fc800078ef816 */
[----:B------:R-:W-:-:S05]  /*1160*/  LOP3.LUT R19, R19, R20, RZ, 0xc0, !PT ;  /* 0x0000001413137212 */ /* 0x000fca00078ec0ff */
[----:B------:R-:W-:-:S05]  /*1170*/  IMAD.IADD R19, R22, 0x1, R19 ;  /* 0x0000000116137824 */ /* 0x000fca00078e0213 */
[----:B------:R-:W-:Y:S01]  /*1180*/  LOP3.LUT R0, R19, R0, RZ, 0xfc, !PT ;  /* 0x0000000013007212 */ /* 0x000fe200078efcff */
[----:B------:R-:W-:Y:S06]  /*1190*/  BRA `(.L_x_30) ;  /* 0x0000000000107947 */ /* 0x000fec0003800000 */
.L_x_29:
[----:B------:R-:W-:-:S04]  /*11a0*/  LOP3.LUT R0, R0, 0x80000000, RZ, 0xc0, !PT ;  /* 0x8000000000007812 */ /* 0x000fc800078ec0ff */
[----:B------:R-:W-:Y:S01]  /*11b0*/  LOP3.LUT R0, R0, 0x7f800000, RZ, 0xfc, !PT ;  /* 0x7f80000000007812 */ /* 0x000fe200078efcff */
[----:B------:R-:W-:Y:S06]  /*11c0*/  BRA `(.L_x_30) ;  /* 0x0000000000047947 */ /* 0x000fec0003800000 */
.L_x_28:
[----:B------:R-:W-:-:S07]  /*11d0*/  IMAD R0, R21, 0x800000, R0 ;  /* 0x0080000015007824 */ /* 0x000fce00078e0200 */
.L_x_30:
[----:B------:R-:W-:Y:S05]  /*11e0*/  BSYNC.RECONVERGENT B2 ;  /* 0x0000000000027941 */ /* 0x000fea0003800200 */
.L_x_27:
[----:B------:R-:W-:Y:S05]  /*11f0*/  BRA `(.L_x_31) ;  /* 0x0000000000207947 */ /* 0x000fea0003800000 */
.L_x_26:
[----:B------:R-:W-:-:S04]  /*1200*/  LOP3.LUT R0, R19, 0x80000000, R0, 0x48, !PT ;  /* 0x8000000013007812 */ /* 0x000fc800078e4800 */
[----:B------:R-:W-:Y:S01]  /*1210*/  LOP3.LUT R0, R0, 0x7f800000, RZ, 0xfc, !PT ;  /* 0x7f80000000007812 */ /* 0x000fe200078efcff */
[----:B------:R-:W-:Y:S06]  /*1220*/  BRA `(.L_x_31) ;  /* 0x0000000000147947 */ /* 0x000fec0003800000 */
.L_x_25:
[----:B------:R-:W-:Y:S01]  /*1230*/  LOP3.LUT R0, R19, 0x80000000, R0, 0x48, !PT ;  /* 0x8000000013007812 */ /* 0x000fe200078e4800 */
[----:B------:R-:W-:Y:S06]  /*1240*/  BRA `(.L_x_31) ;  /* 0x00000000000c7947 */ /* 0x000fec0003800000 */
.L_x_24:
[----:B------:R-:W0:Y:S01]  /*1250*/  MUFU.RSQ R0, -QNAN ;  /* 0xffc0000000007908 */ /* 0x000e220000001400 */
[----:B------:R-:W-:Y:S05]  /*1260*/  BRA `(.L_x_31) ;  /* 0x0000000000047947 */ /* 0x000fea0003800000 */
.L_x_23:
[----:B------:R-:W-:-:S07]  /*1270*/  FADD.FTZ R0, R0, R19 ;  /* 0x0000001300007221 */ /* 0x000fce0000010000 */
.L_x_31:
[----:B------:R-:W-:Y:S05]  /*1280*/  BSYNC.RECONVERGENT B1 ;  /* 0x0000000000017941 */ /* 0x000fea0003800200 */
.L_x_21:
[----:B------:R-:W-:-:S04]  /*1290*/  IMAD.MOV.U32 R19, RZ, RZ, 0x0 ;  /* 0x00000000ff137424 */ /* 0x000fc800078e00ff */
[----:B0-----:R-:W-:Y:S05]  /*12a0*/  RET.REL.NODEC R18 `(_Z13step_2_kernelPfS_PiS_) ;  /* 0xffffffec12547950 */ /* 0x001fea0003c3ffff */
        .type           $_Z13step_2_kernelPfS_PiS_$__internal_accurate_pow,@function
        .size           $_Z13step_2_kernelPfS_PiS_$__internal_accurate_pow,(.L_x_57 - $_Z13step_2_kernelPfS_PiS_$__internal_accurate_pow)
$_Z13step_2_kernelPfS_PiS_$__internal_accurate_pow:
[----:B------:R-:W-:Y:S01]  /*12b0*/  ISETP.GT.U32.AND P0, PT, R29, 0xfffff, PT ;  /* 0x000fffff1d00780c */ /* 0x000fe20003f04070 */
[----:B------:R-:W-:Y:S01]  /*12c0*/  IMAD.MOV.U32 R18, RZ, RZ, R29 ;  /* 0x000000ffff127224 */ /* 0x000fe200078e001d */
[----:B------:R-:W-:Y:S01]  /*12d0*/  UMOV UR8, 0x7d2cafe2 ;  /* 0x7d2cafe200087882 */ /* 0x000fe20000000000 */
[----:B------:R-:W-:Y:S01]  /*12e0*/  IMAD.MOV.U32 R20, RZ, RZ, R28 ;  /* 0x000000ffff147224 */ /* 0x000fe200078e001c */
[----:B------:R-:W-:Y:S01]  /*12f0*/  UMOV UR9, 0x3eb0f5ff ;  /* 0x3eb0f5ff00097882 */ /* 0x000fe20000000000 */
[----:B------:R-:W-:Y:S01]  /*1300*/  IMAD.MOV.U32 R22, RZ, RZ, 0x41ad3b5a ;  /* 0x41ad3b5aff167424 */ /* 0x000fe200078e00ff */
[----:B------:R-:W-:Y:S01]  /*1310*/  UMOV UR10, 0x3b39803f ;  /* 0x3b39803f000a7882 */ /* 0x000fe20000000000 */
[----:B------:R-:W-:Y:S01]  /*1320*/  IMAD.MOV.U32 R23, RZ, RZ, 0x3ed0f5d2 ;  /* 0x3ed0f5d2ff177424 */ /* 0x000fe200078e00ff */
[----:B------:R-:W-:-:S05]  /*1330*/  UMOV UR11, 0x3c7abc9e ;  /* 0x3c7abc9e000b7882 */ /* 0x000fca0000000000 */
[----:B------:R-:W-:-:S10]  /*1340*/  @!P0 DMUL R30, R28, 1.80143985094819840000e+16 ;  /* 0x435000001c1e8828 */ /* 0x000fd40000000000 */
[----:B------:R-:W-:Y:S02]  /*1350*/  @!P0 IMAD.MOV.U32 R18, RZ, RZ, R31 ;  /* 0x000000ffff128224 */ /* 0x000fe400078e001f */
[----:B------:R-:W-:-:S03]  /*1360*/  @!P0 IMAD.MOV.U32 R20, RZ, RZ, R30 ;  /* 0x000000ffff148224 */ /* 0x000fc600078e001e */
[----:B------:R-:W-:-:S04]  /*1370*/  LOP3.LUT R18, R18, 0x800fffff, RZ, 0xc0, !PT ;  /* 0x800fffff12127812 */ /* 0x000fc800078ec0ff */
[----:B------:R-:W-:Y:S01]  /*1380*/  LOP3.LUT R21, R18, 0x3ff00000, RZ, 0xfc, !PT ;  /* 0x3ff0000012157812 */ /* 0x000fe200078efcff */
[----:B------:R-:W-:-:S03]  /*1390*/  IMAD.MOV.U32 R18, RZ, RZ, RZ ;  /* 0x000000ffff127224 */ /* 0x000fc600078e00ff */
[----:B------:R-:W-:-:S13]  /*13a0*/  ISETP.GE.U32.AND P1, PT, R21, 0x3ff6a09f, PT ;  /* 0x3ff6a09f1500780c */ /* 0x000fda0003f26070 */
[----:B------:R-:W-:-:S04]  /*13b0*/  @P1 VIADD R19, R21, 0xfff00000 ;  /* 0xfff0000015131836 */ /* 0x000fc80000000000 */
[----:B------:R-:W-:-:S06]  /*13c0*/  @P1 IMAD.MOV.U32 R21, RZ, RZ, R19 ;  /* 0x000000ffff151224 */ /* 0x000fcc00078e0013 */
[C---:B------:R-:W-:Y:S02]  /*13d0*/  DADD R26, R20.reuse, 1 ;  /* 0x3ff00000141a7429 */ /* 0x040fe40000000000 */
[----:B------:R-:W-:-:S04]  /*13e0*/  DADD R20, R20, -1 ;  /* 0xbff0000014147429 */ /* 0x000fc80000000000 */
[----:B------:R-:W0:Y:S02]  /*13f0*/  MUFU.RCP64H R19, R27 ;  /* 0x0000001b00137308 */ /* 0x000e240000001800 */
[----:B0-----:R-:W-:-:S08]  /*1400*/  DFMA R24, -R26, R18, 1 ;  /* 0x3ff000001a18742b */ /* 0x001fd00000000112 */
[----:B------:R-:W-:-:S08]  /*1410*/  DFMA R24, R24, R24, R24 ;  /* 0x000000181818722b */ /* 0x000fd00000000018 */
[----:B------:R-:W-:-:S08]  /*1420*/  DFMA R24, R18, R24, R18 ;  /* 0x000000181218722b */ /* 0x000fd00000000012 */
[----:B------:R-:W-:-:S08]  /*1430*/  DMUL R18, R20, R24 ;  /* 0x0000001814127228 */ /* 0x000fd00000000000 */
[----:B------:R-:W-:-:S08]  /*1440*/  DFMA R18, R20, R24, R18 ;  /* 0x000000181412722b */ /* 0x000fd00000000012 */
[----:B------:R-:W-:-:S08]  /*1450*/  DMUL R34, R18, R18 ;  /* 0x0000001212227228 */ /* 0x000fd00000000000 */
[----:B------:R-:W-:Y:S01]  /*1460*/  DFMA R22, R34, UR8, R22 ;  /* 0x0000000822167c2b */ /* 0x000fe20008000016 */
[----:B------:R-:W-:Y:S01]  /*1470*/  UMOV UR8, 0x75488a3f ;  /* 0x75488a3f00087882 */ /* 0x000fe20000000000 */
[----:B------:R-:W-:-:S06]  /*1480*/  UMOV UR9, 0x3ef3b20a ;  /* 0x3ef3b20a00097882 */ /* 0x000fcc0000000000 */
[----:B------:R-:W-:Y:S01]  /*1490*/  DFMA R32, R34, R22, UR8 ;  /* 0x0000000822207e2b */ /* 0x000fe20008000016 */
[----:B------:R-:W-:Y:S01]  /*14a0*/  UMOV UR8, 0xe4faecd5 ;  /* 0xe4faecd500087882 */ /* 0x000fe20000000000 */
[----:B------:R-:W-:Y:S01]  /*14b0*/  UMOV UR9, 0x3f1745cd ;  /* 0x3f1745cd00097882 */ /* 0x000fe20000000000 */
[----:B------:R-:W-:-:S05]  /*14c0*/  DADD R22, R20, -R18 ;  /* 0x0000000014167229 */ /* 0x000fca0000000812 */
[----:B------:R-:W-:Y:S01]  /*14d0*/  DFMA R32, R34, R32, UR8 ;  /* 0x0000000822207e2b */ /* 0x000fe20008000020 */
[----:B------:R-:W-:Y:S01]  /*14e0*/  UMOV UR8, 0x258a578b ;  /* 0x258a578b00087882 */ /* 0x000fe20000000000 */
[----:B------:R-:W-:Y:S01]  /*14f0*/  UMOV UR9, 0x3f3c71c7 ;  /* 0x3f3c71c700097882 */ /* 0x000fe20000000000 */
[----:B------:R-:W-:-:S05]  /*1500*/  DADD R22, R22, R22 ;  /* 0x0000000016167229 */ /* 0x000fca0000000016 */
[----:B------:R-:W-:Y:S01]  /*1510*/  DFMA R32, R34, R32, UR8 ;  /* 0x0000000822207e2b */ /* 0x000fe20008000020 */
[----:B------:R-:W-:Y:S01]  /*1520*/  UMOV UR8, 0x9242b910 ;  /* 0x9242b91000087882 */ /* 0x000fe20000000000 */
[----:B------:R-:W-:Y:S01]  /*1530*/  UMOV UR9, 0x3f624924 ;  /* 0x3f62492400097882 */ /* 0x000fe20000000000 */
[----:B------:R-:W-:-:S05]  /*1540*/  DFMA R22, R20, -R18, R22 ;  /* 0x800000121416722b */ /* 0x000fca0000000016 */
[----:B------:R-:W-:Y:S01]  /*1550*/  DFMA R32, R34, R32, UR8 ;  /* 0x0000000822207e2b */ /* 0x000fe20008000020 */
[----:B------:R-:W-:Y:S01]  /*1560*/  UMOV UR8, 0x99999dfb ;  /* 0x99999dfb00087882 */ /* 0x000fe20000000000 */
[----:B------:R-:W-:Y:S01]  /*1570*/  UMOV UR9, 0x3f899999 ;  /* 0x3f89999900097882 */ /* 0x000fe20000000000 */
[----:B------:R-:W-:Y:S02]  /*1580*/  DMUL R22, R24, R22 ;  /* 0x0000001618167228 */ /* 0x000fe40000000000 */
[----:B------:R-:W-:-:S03]  /*1590*/  DMUL R24, R18, R18 ;  /* 0x0000001212187228 */ /* 0x000fc60000000000 */
[----:B------:R-:W-:Y:S01]  /*15a0*/  DFMA R32, R34, R32, UR8 ;  /* 0x0000000822207e2b */ /* 0x000fe20008000020 */
[----:B------:R-:W-:Y:S01]  /*15b0*/  UMOV UR8, 0x55555555 ;  /* 0x5555555500087882 */ /* 0x000fe20000000000 */
[----:B------:R-:W-:-:S03]  /*15c0*/  UMOV UR9, 0x3fb55555 ;  /* 0x3fb5555500097882 */ /* 0x000fc60000000000 */
[----:B------:R-:W-:-:S03]  /*15d0*/  IMAD.MOV.U32 R30, RZ, RZ, R22 ;  /* 0x000000ffff1e7224 */ /* 0x000fc600078e0016 */
[----:B------:R-:W-:-:S08]  /*15e0*/  DFMA R20, R34, R32, UR8 ;  /* 0x0000000822147e2b */ /* 0x000fd00008000020 */
[----:B------:R-:W-:Y:S01]  /*15f0*/  DADD R26, -R20, UR8 ;  /* 0x00000008141a7e29 */ /* 0x000fe20008000100 */
[----:B------:R-:W-:Y:S01]  /*1600*/  UMOV UR8, 0xb9e7b0 ;  /* 0x00b9e7b000087882 */ /* 0x000fe20000000000 */
[----:B------:R-:W-:-:S06]  /*1610*/  UMOV UR9, 0x3c46a4cb ;  /* 0x3c46a4cb00097882 */ /* 0x000fcc0000000000 */
[----:B------:R-:W-:Y:S01]  /*1620*/  DFMA R26, R34, R32, R26 ;  /* 0x00000020221a722b */ /* 0x000fe2000000001a */
[----:B------:R-:W-:Y:S01]  /*1630*/  SHF.R.U32.HI R34, RZ, 0x14, R29 ;  /* 0x00000014ff227819 */ /* 0x000fe2000001161d */
[C---:B------:R-:W-:Y:S01]  /*1640*/  DFMA R28, R18.reuse, R18, -R24 ;  /* 0x00000012121c722b */ /* 0x040fe20000000818 */
[----:B------:R-:W-:Y:S01]  /*1650*/  @!P0 LEA.HI R34, R31, 0xffffffca, RZ, 0xc ;  /* 0xffffffca1f228811 */ /* 0x000fe200078f60ff */
[----:B------:R-:W-:Y:S01]  /*1660*/  VIADD R31, R23, 0x100000 ;  /* 0x00100000171f7836 */ /* 0x000fe20000000000 */
[----:B------:R-:W-:-:S05]  /*1670*/  DMUL R32, R18, R24 ;  /* 0x0000001812207228 */ /* 0x000fca0000000000 */
[----:B------:R-:W-:Y:S02]  /*1680*/  DFMA R28, R18, R30, R28 ;  /* 0x0000001e121c722b */ /* 0x000fe4000000001c */
[----:B------:R-:W-:Y:S01]  /*1690*/  DADD R30, R26, -UR8 ;  /* 0x800000081a1e7e29 */ /* 0x000fe20008000000 */
[----:B------:R-:W-:Y:S01]  /*16a0*/  UMOV UR8, 0x80000000 ;  /* 0x8000000000087882 */ /* 0x000fe20000000000 */
[----:B------:R-:W-:Y:S01]  /*16b0*/  DFMA R26, R18, R24, -R32 ;  /* 0x00000018121a722b */ /* 0x000fe20000000820 */
[----:B------:R-:W-:-:S07]  /*16c0*/  UMOV UR9, 0x43300000 ;  /* 0x4330000000097882 */ /* 0x000fce0000000000 */
[----:B------:R-:W-:Y:S02]  /*16d0*/  DFMA R26, R22, R24, R26 ;  /* 0x00000018161a722b */ /* 0x000fe4000000001a */
[----:B------:R-:W-:-:S06]  /*16e0*/  DADD R24, R20, R30 ;  /* 0x0000000014187229 */ /* 0x000fcc000000001e */
[----:B------:R-:W-:Y:S02]  /*16f0*/  DFMA R26, R18, R28, R26 ;  /* 0x0000001c121a722b */ /* 0x000fe4000000001a */
[----:B------:R-:W-:Y:S02]  /*1700*/  DADD R28, R20, -R24 ;  /* 0x00000000141c7229 */ /* 0x000fe40000000818 */
[----:B------:R-:W-:-:S06]  /*1710*/  DMUL R20, R24, R32 ;  /* 0x0000002018147228 */ /* 0x000fcc0000000000 */
[----:B------:R-:W-:Y:S02]  /*1720*/  DADD R30, R30, R28 ;  /* 0x000000001e1e7229 */ /* 0x000fe4000000001c */
[----:B------:R-:W-:-:S08]  /*1730*/  DFMA R28, R24, R32, -R20 ;  /* 0x00000020181c722b */ /* 0x000fd00000000814 */
[----:B------:R-:W-:-:S08]  /*1740*/  DFMA R26, R24, R26, R28 ;  /* 0x0000001a181a722b */ /* 0x000fd0000000001c */
[----:B------:R-:W-:-:S08]  /*1750*/  DFMA R30, R30, R32, R26 ;  /* 0x000000201e1e722b */ /* 0x000fd0000000001a */
[----:B------:R-:W-:-:S08]  /*1760*/  DADD R26, R20, R30 ;  /* 0x00000000141a7229 */ /* 0x000fd0000000001e */
[--C-:B------:R-:W-:Y:S02]  /*1770*/  DADD R24, R18, R26.reuse ;  /* 0x0000000012187229 */ /* 0x100fe4000000001a */
[----:B------:R-:W-:-:S06]  /*1780*/  DADD R20, R20, -R26 ;  /* 0x0000000014147229 */ /* 0x000fcc000000081a */
[----:B------:R-:W-:Y:S02]  /*1790*/  DADD R18, R18, -R24 ;  /* 0x0000000012127229 */ /* 0x000fe40000000818 */
[----:B------:R-:W-:-:S06]  /*17a0*/  DADD R20, R30, R20 ;  /* 0x000000001e147229 */ /* 0x000fcc0000000014 */
[----:B------:R-:W-:-:S08]  /*17b0*/  DADD R18, R26, R18 ;  /* 0x000000001a127229 */ /* 0x000fd00000000012 */
[----:B------:R-:W-:Y:S01]  /*17c0*/  DADD R18, R20, R18 ;  /* 0x0000000014127229 */ /* 0x000fe20000000012 */
[C---:B------:R-:W-:Y:S02]  /*17d0*/  VIADD R20, R34.reuse, 0xfffffc01 ;  /* 0xfffffc0122147836 */ /* 0x040fe40000000000 */
[----:B------:R-:W-:Y:S02]  /*17e0*/  @P1 VIADD R20, R34, 0xfffffc02 ;  /* 0xfffffc0222141836 */ /* 0x000fe40000000000 */
[----:B------:R-:W-:-:S03]  /*17f0*/  IMAD.MOV.U32 R21, RZ, RZ, 0x43300000 ;  /* 0x43300000ff157424 */ /* 0x000fc600078e00ff */
[----:B------:R-:W-:Y:S01]  /*1800*/  DADD R26, R22, R18 ;  /* 0x00000000161a7229 */ /* 0x000fe20000000012 */
[----:B------:R-:W-:-:S06]  /*1810*/  LOP3.LUT R20, R20, 0x80000000, RZ, 0x3c, !PT ;  /* 0x8000000014147812 */ /* 0x000fcc00078e3cff */
[----:B------:R-:W-:Y:S01]  /*1820*/  DADD R20, R20, -UR8 ;  /* 0x8000000814147e29 */ /* 0x000fe20008000000 */
[----:B------:R-:W-:Y:S01]  /*1830*/  UMOV UR8, 0xfefa39ef ;  /* 0xfefa39ef00087882 */ /* 0x000fe20000000000 */
[----:B------:R-:W-:Y:S01]  /*1840*/  DADD R22, R24, R26 ;  /* 0x0000000018167229 */ /* 0x000fe2000000001a */
[----:B------:R-:W-:-:S07]  /*1850*/  UMOV UR9, 0x3fe62e42 ;  /* 0x3fe62e4200097882 */ /* 0x000fce0000000000 */
[--C-:B------:R-:W-:Y:S02]  /*1860*/  DFMA R18, R20, UR8, R22.reuse ;  /* 0x0000000814127c2b */ /* 0x100fe40008000016 */
[----:B------:R-:W-:-:S06]  /*1870*/  DADD R28, R24, -R22 ;  /* 0x00000000181c7229 */ /* 0x000fcc0000000816 */
[----:B------:R-:W-:Y:S02]  /*1880*/  DFMA R24, R20, -UR8, R18 ;  /* 0x8000000814187c2b */ /* 0x000fe40008000012 */
[----:B------:R-:W-:-:S06]  /*1890*/  DADD R28, R26, R28 ;  /* 0x000000001a1c7229 */ /* 0x000fcc000000001c */
[----:B------:R-:W-:-:S08]  /*18a0*/  DADD R24, -R22, R24 ;  /* 0x0000000016187229 */ /* 0x000fd00000000118 */
[----:B------:R-:W-:-:S08]  /*18b0*/  DADD R22, R28, -R24 ;  /* 0x000000001c167229 */ /* 0x000fd00000000818 */
[----:B------:R-:W-:-:S08]  /*18c0*/  DFMA R22, R20, UR10, R22 ;  /* 0x0000000a14167c2b */ /* 0x000fd00008000016 */
[----:B------:R-:W-:-:S08]  /*18d0*/  DADD R20, R18, R22 ;  /* 0x0000000012147229 */ /* 0x000fd00000000016 */
[----:B------:R-:W-:Y:S02]  /*18e0*/  DADD R18, R18, -R20 ;  /* 0x0000000012127229 */ /* 0x000fe40000000814 */
[----:B------:R-:W-:-:S06]  /*18f0*/  DMUL R28, R20, 2 ;  /* 0x40000000141c7828 */ /* 0x000fcc0000000000 */
[----:B------:R-:W-:Y:S02]  /*1900*/  DADD R18, R22, R18 ;  /* 0x0000000016127229 */ /* 0x000fe40000000012 */
[----:B------:R-:W-:-:S08]  /*1910*/  DFMA R26, R20, 2, -R28 ;  /* 0x40000000141a782b */ /* 0x000fd0000000081c */
[----:B------:R-:W-:Y:S01]  /*1920*/  DFMA R26, R18, 2, R26 ;  /* 0x40000000121a782b */ /* 0x000fe2000000001a */
[----:B------:R-:W-:Y:S02]  /*1930*/  IMAD.MOV.U32 R18, RZ, RZ, 0x652b82fe ;  /* 0x652b82feff127424 */ /* 0x000fe400078e00ff */
[----:B------:R-:W-:-:S05]  /*1940*/  IMAD.MOV.U32 R19, RZ, RZ, 0x3ff71547 ;  /* 0x3ff71547ff137424 */ /* 0x000fca00078e00ff */
[----:B------:R-:W-:-:S08]  /*1950*/  DADD R20, R28, R26 ;  /* 0x000000001c147229 */ /* 0x000fd0000000001a */
[----:B------:R-:W-:Y:S02]  /*1960*/  DFMA R18, R20, R18, 6.75539944105574400000e+15 ;  /* 0x433800001412742b */ /* 0x000fe40000000012 */
[----:B------:R-:W-:Y:S01]  /*1970*/  FSETP.GEU.AND P0, PT, |R21|, 4.1917929649353027344, PT ;  /* 0x4086232b1500780b */ /* 0x000fe20003f0e200 */
[----:B------:R-:W-:-:S05]  /*1980*/  DADD R28, R28, -R20 ;  /* 0x000000001c1c7229 */ /* 0x000fca0000000814 */
[----:B------:R-:W-:-:S03]  /*1990*/  DADD R22, R18, -6.75539944105574400000e+15 ;  /* 0xc338000012167429 */ /* 0x000fc60000000000 */
[----:B------:R-:W-:-:S05]  /*19a0*/  DADD R26, R26, R28 ;  /* 0x000000001a1a7229 */ /* 0x000fca000000001c */
[----:B------:R-:W-:Y:S01]  /*19b0*/  DFMA R24, R22, -UR8, R20 ;  /* 0x8000000816187c2b */ /* 0x000fe20008000014 */
[----:B------:R-:W-:Y:S01]  /*19c0*/  UMOV UR8, 0x3b39803f ;  /* 0x3b39803f00087882 */ /* 0x000fe20000000000 */
[----:B------:R-:W-:-:S06]  /*19d0*/  UMOV UR9, 0x3c7abc9e ;  /* 0x3c7abc9e00097882 */ /* 0x000fcc0000000000 */
[----:B------:R-:W-:Y:S01]  /*19e0*/  DFMA R24, R22, -UR8, R24 ;  /* 0x8000000816187c2b */ /* 0x000fe20008000018 */
[----:B------:R-:W-:Y:S01]  /*19f0*/  UMOV UR8, 0x69ce2bdf ;  /* 0x69ce2bdf00087882 */ /* 0x000fe20000000000 */
[----:B------:R-:W-:Y:S01]  /*1a00*/  IMAD.MOV.U32 R22, RZ, RZ, -0x35dec16 ;  /* 0xfca213eaff167424 */ /* 0x000fe200078e00ff */
[----:B------:R-:W-:Y:S01]  /*1a10*/  UMOV UR9, 0x3e5ade15 ;  /* 0x3e5ade1500097882 */ /* 0x000fe20000000000 */
[----:B------:R-:W-:-:S06]  /*1a20*/  IMAD.MOV.U32 R23, RZ, RZ, 0x3e928af3 ;  /* 0x3e928af3ff177424 */ /* 0x000fcc00078e00ff */
[----:B------:R-:W-:Y:S01]  /*1a30*/  DFMA R22, R24, UR8, R22 ;  /* 0x0000000818167c2b */ /* 0x000fe20008000016 */
[----:B------:R-:W-:Y:S01]  /*1a40*/  UMOV UR8, 0x62401315 ;  /* 0x6240131500087882 */ /* 0x000fe20000000000 */
[----:B------:R-:W-:-:S06]  /*1a50*/  UMOV UR9, 0x3ec71dee ;  /* 0x3ec71dee00097882 */ /* 0x000fcc0000000000 */
[----:B------:R-:W-:Y:S01]  /*1a60*/  DFMA R22, R24, R22, UR8 ;  /* 0x0000000818167e2b */ /* 0x000fe20008000016 */
        /* <DEDUP_REMOVED lines=20> */
[----:B------:R-:W-:-:S08]  /*1bb0*/  DFMA R22, R24, R22, UR8 ;  /* 0x0000000818167e2b */ /* 0x000fd00008000016 */
[----:B------:R-:W-:-:S08]  /*1bc0*/  DFMA R22, R24, R22, 1 ;  /* 0x3ff000001816742b */ /* 0x000fd00000000016 */
[----:B------:R-:W-:-:S10]  /*1bd0*/  DFMA R22, R24, R22, 1 ;  /* 0x3ff000001816742b */ /* 0x000fd40000000016 */
[----:B------:R-:W-:Y:S02]  /*1be0*/  IMAD R25, R18, 0x100000, R23 ;  /* 0x0010000012197824 */ /* 0x000fe400078e0217 */
[----:B------:R-:W-:Y:S01]  /*1bf0*/  IMAD.MOV.U32 R24, RZ, RZ, R22 ;  /* 0x000000ffff187224 */ /* 0x000fe200078e0016 */
[----:B------:R-:W-:Y:S06]  /*1c00*/  @!P0 BRA `(.L_x_32) ;  /* 0x0000000000308947 */ /* 0x000fec0003800000 */
[----:B------:R-:W-:Y:S01]  /*1c10*/  FSETP.GEU.AND P1, PT, |R21|, 4.2275390625, PT ;  /* 0x408748001500780b */ /* 0x000fe20003f2e200 */
[C---:B------:R-:W-:Y:S02]  /*1c20*/  DADD R24, R20.reuse, +INF ;  /* 0x7ff0000014187429 */ /* 0x040fe40000000000 */
[----:B------:R-:W-:-:S08]  /*1c30*/  DSETP.GEU.AND P0, PT, R20, RZ, PT ;  /* 0x000000ff1400722a */ /* 0x000fd00003f0e000 */
[----:B------:R-:W-:Y:S02]  /*1c40*/  FSEL R24, R24, RZ, P0 ;  /* 0x000000ff18187208 */ /* 0x000fe40000000000 */
[----:B------:R-:W-:Y:S02]  /*1c50*/  @!P1 LEA.HI R19, R18, R18, RZ, 0x1 ;  /* 0x0000001212139211 */ /* 0x000fe400078f08ff */
[----:B------:R-:W-:Y:S02]  /*1c60*/  FSEL R25, R25, RZ, P0 ;  /* 0x000000ff19197208 */ /* 0x000fe40000000000 */
[----:B------:R-:W-:-:S05]  /*1c70*/  @!P1 SHF.R.S32.HI R19, RZ, 0x1, R19 ;  /* 0x00000001ff139819 */ /* 0x000fca0000011413 */
[----:B------:R-:W-:Y:S02]  /*1c80*/  @!P1 IMAD.IADD R18, R18, 0x1, -R19 ;  /* 0x0000000112129824 */ /* 0x000fe400078e0a13 */
[----:B------:R-:W-:-:S03]  /*1c90*/  @!P1 IMAD R23, R19, 0x100000, R23 ;  /* 0x0010000013179824 */ /* 0x000fc600078e0217 */
[----:B------:R-:W-:Y:S01]  /*1ca0*/  @!P1 LEA R19, R18, 0x3ff00000, 0x14 ;  /* 0x3ff0000012139811 */ /* 0x000fe200078ea0ff */
[----:B------:R-:W-:-:S06]  /*1cb0*/  @!P1 IMAD.MOV.U32 R18, RZ, RZ, RZ ;  /* 0x000000ffff129224 */ /* 0x000fcc00078e00ff */
[----:B------:R-:W-:-:S11]  /*1cc0*/  @!P1 DMUL R24, R22, R18 ;  /* 0x0000001216189228 */ /* 0x000fd60000000000 */
.L_x_32:
[----:B------:R-:W-:Y:S01]  /*1cd0*/  DFMA R26, R26, R24, R24 ;  /* 0x000000181a1a722b */ /* 0x000fe20000000018 */
[----:B------:R-:W-:Y:S01]  /*1ce0*/  IMAD.MOV.U32 R18, RZ, RZ, R0 ;  /* 0x000000ffff127224 */ /* 0x000fe200078e0000 */
[----:B------:R-:W-:Y:S01]  /*1cf0*/  DSETP.NEU.AND P0, PT, |R24|, +INF , PT ;  /* 0x7ff000001800742a */ /* 0x000fe20003f0d200 */
[----:B------:R-:W-:-:S07]  /*1d00*/  IMAD.MOV.U32 R19, RZ, RZ, 0x0 ;  /* 0x00000000ff137424 */ /* 0x000fce00078e00ff */
[----:B------:R-:W-:Y:S02]  /*1d10*/  FSEL R20, R24, R26, !P0 ;  /* 0x0000001a18147208 */ /* 0x000fe40004000000 */
[----:B------:R-:W-:Y:S01]  /*1d20*/  FSEL R24, R25, R27, !P0 ;  /* 0x0000001b19187208 */ /* 0x000fe20004000000 */
[----:B------:R-:W-:Y:S06]  /*1d30*/  RET.REL.NODEC R18 `(_Z13step_2_kernelPfS_PiS_) ;  /* 0xffffffe012b07950 */ /* 0x000fec0003c3ffff */
.L_x_33:
[----:B------:R-:W-:-:S00]  /*1d40*/  BRA `(.L_x_33) ;  /* 0xfffffffc00fc7947 */ /* 0x000fc0000383ffff */
[----:B------:R-:W-:-:S00]  /*1d50*/  NOP ;  /* 0x0000000000007918 */ /* 0x000fc00000000000 */
        /* <DEDUP_REMOVED lines=10> */
.L_x_57:


//--------------------- .text._Z13step_1_kernelPfS_PiS_S0_S0_ --------------------------
	.section	.text._Z13step_1_kernelPfS_PiS_S0_S0_,"ax",@progbits
	.align	128
        .global         _Z13step_1_kernelPfS_PiS_S0_S0_
        .type           _Z13step_1_kernelPfS_PiS_S0_S0_,@function
        .size           _Z13step_1_kernelPfS_PiS_S0_S0_,(.L_x_59 - _Z13step_1_kernelPfS_PiS_S0_S0_)
        .other          _Z13step_1_kernelPfS_PiS_S0_S0_,@"STO_CUDA_ENTRY STV_DEFAULT"
_Z13step_1_kernelPfS_PiS_S0_S0_:
.text._Z13step_1_kernelPfS_PiS_S0_S0_:
        /* <DEDUP_REMOVED lines=14> */
[----:B------:R-:W0:Y:S01]  /*00e0*/  LDC.64 R12, c[0x0][0x3a0] ;  /* 0x0000e800ff0c7b82 */ /* 0x000e220000000a00 */
[----:B------:R-:W1:Y:S01]  /*00f0*/  LDCU.64 UR8, c[0x0][0x358] ;  /* 0x00006b00ff0877ac */ /* 0x000e620008000a00 */
[----:B------:R-:W2:Y:S01]  /*0100*/  LDCU UR4, c[0x3][URZ] ;  /* 0x00c00000ff0477ac */ /* 0x000ea20008000800 */
[----:B------:R-:W3:Y:S01]  /*0110*/  LDCU UR5, c[0x3][0x8] ;  /* 0x00c00100ff0577ac */ /* 0x000ee20008000800 */
[----:B0-----:R-:W-:-:S05]  /*0120*/  IMAD.WIDE R12, R3, 0x4, R12 ;  /* 0x00000004030c7825 */ /* 0x001fca00078e020c */
[----:B-1----:R-:W4:Y:S01]  /*0130*/  LDG.E R0, desc[UR8][R12.64] ;  /* 0x000000080c007981 */ /* 0x002f22000c1e1900 */
[----:B--2---:R-:W-:Y:S01]  /*0140*/  UISETP.GE.AND UP0, UPT, UR4, 0x1, UPT ;  /* 0x000000010400788c */ /* 0x004fe2000bf06270 */
[----:B---3--:R-:W-:-:S04]  /*0150*/  IMAD.U32 R2, RZ, RZ, UR5 ;  /* 0x00000005ff027e24 */ /* 0x008fc8000f8e00ff */
[----:B------:R-:W-:Y:S02]  /*0160*/  IMAD R3, R3, R2, RZ ;  /* 0x0000000203037224 */ /* 0x000fe400078e02ff */
[----:B----4-:R-:W-:Y:S02]  /*0170*/  IMAD.MOV.U32 R5, RZ, RZ, R0 ;  /* 0x000000ffff057224 */ /* 0x010fe400078e0000 */
[----:B------:R-:W-:Y:S05]  /*0180*/  BRA.U !UP0, `(.L_x_34) ;  /* 0x0000000d08707547 */ /* 0x000fea000b800000 */
[----:B------:R-:W-:-:S13]  /*0190*/  ISETP.GE.AND P0, PT, R2, 0x1, PT ;  /* 0x000000010200780c */ /* 0x000fda0003f06270 */
[----:B------:R-:W-:Y:S05]  /*01a0*/  @!P0 BRA `(.L_x_35) ;  /* 0x0000000800608947 */ /* 0x000fea0003800000 */
[----:B------:R-:W0:Y:S01]  /*01b0*/  LDCU.64 UR4, c[0x0][0x380] ;  /* 0x00007000ff0477ac */ /* 0x000e220008000a00 */
[----:B------:R-:W-:Y:S01]  /*01c0*/  SHF.R.S32.HI R4, RZ, 0x1f, R3 ;  /* 0x0000001fff047819 */ /* 0x000fe20000011403 */
[----:B------:R-:W-:Y:S01]  /*01d0*/  IMAD.MOV.U32 R11, RZ, RZ, RZ ;  /* 0x000000ffff0b7224 */ /* 0x000fe200078e00ff */
[C---:B------:R-:W-:Y:S01]  /*01e0*/  LOP3.LUT R9, R2.reuse, 0x7ffffff8, RZ, 0xc0, !PT ;  /* 0x7ffffff802097812 */ /* 0x040fe200078ec0ff */
[----:B------:R-:W-:Y:S01]  /*01f0*/  IMAD.MOV.U32 R5, RZ, RZ, R0 ;  /* 0x000000ffff057224 */ /* 0x000fe200078e0000 */
[C---:B------:R-:W-:Y:S02]  /*0200*/  LOP3.LUT R6, R2.reuse, 0x7, RZ, 0xc0, !PT ;  /* 0x0000000702067812 */ /* 0x040fe400078ec0ff */
[----:B------:R-:W-:Y:S02]  /*0210*/  LOP3.LUT R7, R2, 0x3, RZ, 0xc0, !PT ;  /* 0x0000000302077812 */ /* 0x000fe400078ec0ff */
[----:B------:R-:W-:Y:S02]  /*0220*/  MOV R10, 0x7f7fffff ;  /* 0x7f7fffff000a7802 */ /* 0x000fe40000000f00 */
[----:B------:R-:W-:-:S02]  /*0230*/  IADD3 R20, PT, PT, -R9, RZ, RZ ;  /* 0x000000ff09147210 */ /* 0x000fc40007ffe1ff */
[----:B0-----:R-:W-:-:S04]  /*0240*/  LEA R8, P0, R3, UR4, 0x2 ;  /* 0x0000000403087c11 */ /* 0x001fc8000f8010ff */
[----:B------:R-:W-:Y:S02]  /*0250*/  LEA.HI.X R21, R3, UR5, R4, 0x2, P0 ;  /* 0x0000000503157c11 */ /* 0x000fe400080f1404 */
[----:B------:R-:W-:-:S05]  /*0260*/  IADD3 R8, P0, PT, R8, 0x10, RZ ;  /* 0x0000001008087810 */ /* 0x000fca0007f1e0ff */
[----:B------:R-:W-:-:S08]  /*0270*/  IMAD.X R21, RZ, RZ, R21, P0 ;  /* 0x000000ffff157224 */ /* 0x000fd000000e0615 */
.L_x_41:
[----:B------:R-:W0:Y:S01]  /*0280*/  LDC R2, c[0x3][0x8] ;  /* 0x00c00200ff027b82 */ /* 0x000e220000000800 */
[----:B------:R-:W-:Y:S02]  /*0290*/  HFMA2 R23, -RZ, RZ, 0, 0 ;  /* 0x00000000ff177431 */ /* 0x000fe400000001ff */
[----:B------:R-:W-:Y:S01]  /*02a0*/  IMAD.MOV.U32 R25, RZ, RZ, RZ ;  /* 0x000000ffff197224 */ /* 0x000fe200078e00ff */
[----:B0-----:R-:W-:Y:S01]  /*02b0*/  ISETP.GE.U32.AND P0, PT, R2, 0x8, PT ;  /* 0x000000080200780c */ /* 0x001fe20003f06070 */
[----:B------:R-:W-:-:S12]  /*02c0*/  IMAD R22, R11, R2, RZ ;  /* 0x000000020b167224 */ /* 0x000fd800078e02ff */
[----:B------:R-:W-:Y:S05]  /*02d0*/  @!P0 BRA `(.L_x_36) ;  /* 0x0000000000d08947 */ /* 0x000fea0003800000 */
[----:B------:R-:W0:Y:S01]  /*02e0*/  LDC.64 R14, c[0x0][0x388] ;  /* 0x0000e200ff0e7b82 */ /* 0x000e220000000a00 */
[----:B------:R-:W-:Y:S02]  /*02f0*/  IMAD.MOV.U32 R25, RZ, RZ, RZ ;  /* 0x000000ffff197224 */ /* 0x000fe400078e00ff */
[----:B------:R-:W-:Y:S02]  /*0300*/  IMAD.MOV.U32 R19, RZ, RZ, R8 ;  /* 0x000000ffff137224 */ /* 0x000fe400078e0008 */
[----:B------:R-:W-:Y:S02]  /*0310*/  IMAD.MOV.U32 R26, RZ, RZ, R21 ;  /* 0x000000ffff1a7224 */ /* 0x000fe400078e0015 */
[----:B------:R-:W-:Y:S02]  /*0320*/  IMAD.MOV.U32 R18, RZ, RZ, R20 ;  /* 0x000000ffff127224 */ /* 0x000fe400078e0014 */
[----:B0-----:R-:W-:-:S03]  /*0330*/  IMAD.WIDE.U32 R14, R22, 0x4, R14 ;  /* 0x00000004160e7825 */ /* 0x001fc600078e000e */
[----:B------:R-:W-:-:S04]  /*0340*/  IADD3 R23, P0, PT, R14, 0x10, RZ ;  /* 0x000000100e177810 */ /* 0x000fc80007f1e0ff */
[----:B------:R-:W-:-:S09]  /*0350*/  IADD3.X R28, PT, PT, RZ, R15, RZ, P0, !PT ;  /* 0x0000000fff1c7210 */ /* 0x000fd200007fe4ff */
.L_x_37:
[----:B------:R-:W-:Y:S01]  /*0360*/  MOV R16, R23 ;  /* 0x0000001700107202 */ /* 0x000fe20000000f00 */
[----:B------:R-:W-:Y:S01]  /*0370*/  IMAD.MOV.U32 R17, RZ, RZ, R28 ;  /* 0x000000ffff117224 */ /* 0x000fe200078e001c */
[----:B------:R-:W-:Y:S01]  /*0380*/  MOV R15, R26 ;  /* 0x0000001a000f7202 */ /* 0x000fe20000000f00 */
[----:B------:R-:W-:-:S03]  /*0390*/  IMAD.MOV.U32 R14, RZ, RZ, R19 ;  /* 0x000000ffff0e7224 */ /* 0x000fc600078e0013 */
[----:B------:R-:W2:Y:S04]  /*03a0*/  LDG.E R24, desc[UR8][R16.64+-0x10] ;  /* 0xfffff00810187981 */ /* 0x000ea8000c1e1900 */
[----:B------:R-:W2:Y:S04]  /*03b0*/  LDG.E R19, desc[UR8][R14.64+-0x10] ;  /* 0xfffff0080e137981 */ /* 0x000ea8000c1e1900 */
[----:B------:R-:W3:Y:S04]  /*03c0*/  LDG.E R23, desc[UR8][R14.64+-0xc] ;  /* 0xfffff4080e177981 */ /* 0x000ee8000c1e1900 */
[----:B------:R-:W3:Y:S04]  /*03d0*/  LDG.E R26, desc[UR8][R16.64+-0xc] ;  /* 0xfffff408101a7981 */ /* 0x000ee8000c1e1900 */
[----:B------:R-:W4:Y:S01]  /*03e0*/  LDG.E R28, desc[UR8][R16.64+-0x4] ;  /* 0xfffffc08101c7981 */ /* 0x000f22000c1e1900 */
[----:B--2---:R-:W-:-:S03]  /*03f0*/  FADD R24, R19, -R24 ;  /* 0x8000001813187221 */ /* 0x004fc60000000000 */
[----:B------:R-:W2:Y:S01]  /*0400*/  LDG.E R19, desc[UR8][R14.64+-0x8] ;  /* 0xfffff8080e137981 */ /* 0x000ea2000c1e1900 */
[----:B------:R-:W-:Y:S01]  /*0410*/  FFMA R24, R24, R24, R25 ;  /* 0x0000001818187223 */ /* 0x000fe20000000019 */
[----:B---3--:R-:W-:Y:S02]  /*0420*/  FADD R23, R23, -R26 ;  /* 0x8000001a17177221 */ /* 0x008fe40000000000 */
[----:B------:R-:W2:Y:S02]  /*0430*/  LDG.E R26, desc[UR8][R16.64+-0x8] ;  /* 0xfffff808101a7981 */ /* 0x000ea4000c1e1900 */
[----:B------:R-:W-:Y:S02]  /*0440*/  FFMA R24, R23, R23, R24 ;  /* 0x0000001717187223 */ /* 0x000fe40000000018 */
[----:B------:R-:W4:Y:S01]  /*0450*/  LDG.E R23, desc[UR8][R14.64+-0x4] ;  /* 0xfffffc080e177981 */ /* 0x000f22000c1e1900 */
[----:B--2---:R-:W-:-:S03]  /*0460*/  FADD R19, R19, -R26 ;  /* 0x8000001a13137221 */ /* 0x004fc60000000000 */
[----:B------:R-:W2:Y:S01]  /*0470*/  LDG.E R26, desc[UR8][R16.64] ;  /* 0x00000008101a7981 */ /* 0x000ea2000c1e1900 */
[----:B----4-:R-:W-:Y:S01]  /*0480*/  FADD R23, R23, -R28 ;  /* 0x8000001c17177221 */ /* 0x010fe20000000000 */
[----:B------:R-:W-:Y:S02]  /*0490*/  FFMA R24, R19, R19, R24 ;  /* 0x0000001313187223 */ /* 0x000fe40000000018 */
[----:B------:R-:W3:Y:S04]  /*04a0*/  LDG.E R28, desc[UR8][R16.64+0x4] ;  /* 0x00000408101c7981 */ /* 0x000ee8000c1e1900 */
[----:B------:R-:W2:Y:S01]  /*04b0*/  LDG.E R19, desc[UR8][R14.64] ;  /* 0x000000080e137981 */ /* 0x000ea2000c1e1900 */
[----:B------:R-:W-:-:S03]  /*04c0*/  FFMA R24, R23, R23, R24 ;  /* 0x0000001717187223 */ /* 0x000fc60000000018 */
[----:B------:R-:W3:Y:S01]  /*04d0*/  LDG.E R23, desc[UR8][R14.64+0x4] ;  /* 0x000004080e177981 */ /* 0x000ee2000c1e1900 */
[----:B--2---:R-:W-:-:S03]  /*04e0*/  FADD R19, R19, -R26 ;  /* 0x8000001a13137221 */ /* 0x004fc60000000000 */
[----:B------:R-:W2:Y:S01]  /*04f0*/  LDG.E R26, desc[UR8][R16.64+0x8] ;  /* 0x00000808101a7981 */ /* 0x000ea2000c1e1900 */
[----:B---3--:R-:W-:Y:S01]  /*0500*/  FADD R23, R23, -R28 ;  /* 0x8000001c17177221 */ /* 0x008fe20000000000 */
[----:B------:R-:W-:Y:S02]  /*0510*/  FFMA R24, R19, R19, R24 ;  /* 0x0000001313187223 */ /* 0x000fe40000000018 */
[----:B------:R-:W3:Y:S04]  /*0520*/  LDG.E R28, desc[UR8][R16.64+0xc] ;  /* 0x00000c08101c7981 */ /* 0x000ee8000c1e1900 */
[----:B------:R-:W2:Y:S01]  /*0530*/  LDG.E R19, desc[UR8][R14.64+0x8] ;  /* 0x000008080e137981 */ /* 0x000ea2000c1e1900 */
[----:B------:R-:W-:-:S03]  /*0540*/  FFMA R24, R23, R23, R24 ;  /* 0x0000001717187223 */ /* 0x000fc60000000018 */
[----:B------:R-:W3:Y:S01]  /*0550*/  LDG.E R23, desc[UR8][R14.64+0xc] ;  /* 0x00000c080e177981 */ /* 0x000ee2000c1e1900 */
[----:B------:R-:W-:-:S05]  /*0560*/  VIADD R18, R18, 0x8 ;  /* 0x0000000812127836 */ /* 0x000fca0000000000 */
[----:B------:R-:W-:Y:S01]  /*0570*/  ISETP.NE.AND P0, PT, R18, RZ, PT ;  /* 0x000000ff1200720c */ /* 0x000fe20003f05270 */
[----:B--2---:R-:W-:-:S04]  /*0580*/  FADD R19, R19, -R26 ;  /* 0x8000001a13137221 */ /* 0x004fc80000000000 */
[----:B------:R-:W-:Y:S01]  /*0590*/  FFMA R24, R19, R19, R24 ;  /* 0x0000001313187223 */ /* 0x000fe20000000018 */
[----:B---3--:R-:W-:Y:S01]  /*05a0*/  FADD R25, R23, -R28 ;  /* 0x8000001c17197221 */ /* 0x008fe20000000000 */
[----:B------:R-:W-:Y:S02]  /*05b0*/  IADD3 R19, P1, PT, R14, 0x20, RZ ;  /* 0x000000200e137810 */ /* 0x000fe40007f3e0ff */
[----:B------:R-:W-:Y:S01]  /*05c0*/  IADD3 R23, P2, PT, R16, 0x20, RZ ;  /* 0x0000002010177810 */ /* 0x000fe20007f5e0ff */
[----:B------:R-:W-:Y:S02]  /*05d0*/  FFMA R25, R25, R25, R24 ;  /* 0x0000001919197223 */ /* 0x000fe40000000018 */
[----:B------:R-:W-:Y:S01]  /*05e0*/  IMAD.X R26, RZ, RZ, R15, P1 ;  /* 0x000000ffff1a7224 */ /* 0x000fe200008e060f */
[----:B------:R-:W-:Y:S01]  /*05f0*/  IADD3.X R28, PT, PT, RZ, R17, RZ, P2, !PT ;  /* 0x00000011ff1c7210 */ /* 0x000fe200017fe4ff */
[----:B------:R-:W-:Y:S08]  /*0600*/  @P0 BRA `(.L_x_37) ;  /* 0xfffffffc00540947 */ /* 0x000ff0000383ffff */
[----:B------:R-:W-:-:S07]  /*0610*/  IMAD.MOV.U32 R23, RZ, RZ, R9 ;  /* 0x000000ffff177224 */ /* 0x000fce00078e0009 */
.L_x_36:
[----:B------:R-:W-:-:S13]  /*0620*/  ISETP.NE.AND P0, PT, R6, RZ, PT ;  /* 0x000000ff0600720c */ /* 0x000fda0003f05270 */
[----:B------:R-:W-:Y:S05]  /*0630*/  @!P0 BRA `(.L_x_38) ;  /* 0x00000004001c8947 */ /* 0x000fea0003800000 */
[----:B------:R-:W-:Y:S01]  /*0640*/  VIADD R14, R6, 0xffffffff ;  /* 0xffffffff060e7836 */ /* 0x000fe20000000000 */
[----:B------:R-:W-:-:S04]  /*0650*/  ISETP.NE.AND P0, PT, R7, RZ, PT ;  /* 0x000000ff0700720c */ /* 0x000fc80003f05270 */
[----:B------:R-:W-:-:S13]  /*0660*/  ISETP.GE.U32.AND P1, PT, R14, 0x3, PT ;  /* 0x000000030e00780c */ /* 0x000fda0003f26070 */
[----:B------:R-:W-:Y:S05]  /*0670*/  @!P1 BRA `(.L_x_39) ;  /* 0x0000000000749947 */ /* 0x000fea0003800000 */
[----:B------:R-:W0:Y:S01]  /*0680*/  LDC.64 R14, c[0x0][0x388] ;  /* 0x0000e200ff0e7b82 */ /* 0x000e220000000a00 */
[----:B------:R-:W1:Y:S01]  /*0690*/  LDCU.128 UR4, c[0x0][0x380] ;  /* 0x00007000ff0477ac */ /* 0x000e620008000c00 */
[-C--:B------:R-:W-:Y:S02]  /*06a0*/  IADD3 R17, P1, PT, R3, R23.reuse, RZ ;  /* 0x0000001703117210 */ /* 0x080fe40007f3e0ff */
[----:B------:R-:W-:-:S03]  /*06b0*/  IADD3 R19, PT, PT, R22, R23, RZ ;  /* 0x0000001716137210 */ /* 0x000fc60007ffe0ff */
[----:B------:R-:W-:Y:S01]  /*06c0*/  IMAD.X R24, RZ, RZ, R4, P1 ;  /* 0x000000ffff187224 */ /* 0x000fe200008e0604 */
[----:B-1----:R-:W-:-:S04]  /*06d0*/  LEA R16, P2, R17, UR4, 0x2 ;  /* 0x0000000411107c11 */ /* 0x002fc8000f8410ff */
[----:B------:R-:W-:Y:S01]  /*06e0*/  LEA.HI.X R17, R17, UR5, R24, 0x2, P2 ;  /* 0x0000000511117c11 */ /* 0x000fe200090f1418 */
[----:B0-----:R-:W-:-:S04]  /*06f0*/  IMAD.WIDE.U32 R18, R19, 0x4, R14 ;  /* 0x0000000413127825 */ /* 0x001fc800078e000e */
[----:B------:R-:W2:Y:S04]  /*0700*/  LDG.E R28, desc[UR8][R16.64] ;  /* 0x00000008101c7981 */ /* 0x000ea8000c1e1900 */
[----:B------:R-:W2:Y:S01]  /*0710*/  LDG.E R19, desc[UR8][R18.64] ;  /* 0x0000000812137981 */ /* 0x000ea2000c1e1900 */
[----:B------:R-:W-:-:S03]  /*0720*/  IADD3 R15, P1, PT, R22, R23, RZ ;  /* 0x00000017160f7210 */ /* 0x000fc60007f3e0ff */
[----:B------:R-:W3:Y:S01]  /*0730*/  LDG.E R26, desc[UR8][R16.64+0x4] ;  /* 0x00000408101a7981 */ /* 0x000ee2000c1e1900 */
[C---:B------:R-:W-:Y:S01]  /*0740*/  LEA R14, P2, R15.reuse, UR6, 0x2 ;  /* 0x000000060f0e7c11 */ /* 0x040fe2000f8410ff */
[----:B------:R-:W-:Y:S02]  /*0750*/  IMAD.X R24, RZ, RZ, RZ, P1 ;  /* 0x000000ffff187224 */ /* 0x000fe400008e06ff */
[----:B------:R-:W4:Y:S03]  /*0760*/  LDG.E R27, desc[UR8][R16.64+0xc] ;  /* 0x00000c08101b7981 */ /* 0x000f26000c1e1900 */
[----:B------:R-:W-:Y:S02]  /*0770*/  LEA.HI.X R15, R15, UR7, R24, 0x2, P2 ;  /* 0x000000070f0f7c11 */ /* 0x000fe400090f1418 */
[----:B------:R-:W5:Y:S04]  /*0780*/  LDG.E R24, desc[UR8][R16.64+0x8] ;  /* 0x0000080810187981 */ /* 0x000f68000c1e1900 */
[----:B------:R-:W3:Y:S04]  /*0790*/  LDG.E R29, desc[UR8][R14.64+0x4] ;  /* 0x000004080e1d7981 */ /* 0x000ee8000c1e1900 */
[----:B------:R-:W4:Y:S01]  /*07a0*/  LDG.E R18, desc[UR8][R14.64+0xc] ;  /* 0x00000c080e127981 */ /* 0x000f22000c1e1900 */
[----:B--2---:R-:W-:-:S03]  /*07b0*/  FADD R28, R28, -R19 ;  /* 0x800000131c1c7221 */ /* 0x004fc60000000000 */
[----:B------:R-:W5:Y:S01]  /*07c0*/  LDG.E R19, desc[UR8][R14.64+0x8] ;  /* 0x000008080e137981 */ /* 0x000f62000c1e1900 */
[----:B------:R-:W-:Y:S01]  /*07d0*/  FFMA R25, R28, R28, R25 ;  /* 0x0000001c1c197223 */ /* 0x000fe20000000019 */
[----:B------:R-:W-:Y:S01]  /*07e0*/  IADD3 R23, PT, PT, R23, 0x4, RZ ;  /* 0x0000000417177810 */ /* 0x000fe20007ffe0ff */
[----:B---3--:R-:W-:-:S04]  /*07f0*/  FADD R26, R26, -R29 ;  /* 0x8000001d1a1a7221 */ /* 0x008fc80000000000 */
[----:B------:R-:W-:Y:S01]  /*0800*/  FFMA R25, R26, R26, R25 ;  /* 0x0000001a1a197223 */ /* 0x000fe20000000019 */
[----:B----4-:R-:W-:Y:S01]  /*0810*/  FADD R18, R27, -R18 ;  /* 0x800000121b127221 */ /* 0x010fe20000000000 */
[----:B-----5:R-:W-:-:S04]  /*0820*/  FADD R24, R24, -R19 ;  /* 0x8000001318187221 */ /* 0x020fc80000000000 */
[----:B------:R-:W-:-:S04]  /*0830*/  FFMA R25, R24, R24, R25 ;  /* 0x0000001818197223 */ /* 0x000fc80000000019 */
[----:B------:R-:W-:-:S07]  /*0840*/  FFMA R25, R18, R18, R25 ;  /* 0x0000001212197223 */ /* 0x000fce0000000019 */
.L_x_39:
[----:B------:R-:W-:Y:S05]  /*0850*/  @!P0 BRA `(.L_x_38) ;  /* 0x0000000000948947 */ /* 0x000fea0003800000 */
[----:B------:R-:W-:Y:S02]  /*0860*/  ISETP.NE.AND P1, PT, R7, 0x1, PT ;  /* 0x000000010700780c */ /* 0x000fe40003f25270 */
[----:B------:R-:W-:-:S11]  /*0870*/  LOP3.LUT P0, RZ, R2, 0x1, RZ, 0xc0, !PT ;  /* 0x0000000102ff7812 */ /* 0x000fd6000780c0ff */
[----:B------:R-:W-:Y:S05]  /*0880*/  @!P1 BRA `(.L_x_40) ;  /* 0x0000000000549947 */ /* 0x000fea0003800000 */
[----:B------:R-:W0:Y:S01]  /*0890*/  LDC.64 R16, c[0x0][0x388] ;  /* 0x0000e200ff107b82 */ /* 0x000e220000000a00 */
[----:B------:R-:W1:Y:S01]  /*08a0*/  LDCU.128 UR4, c[0x0][0x380] ;  /* 0x00007000ff0477ac */ /* 0x000e620008000c00 */
[----:B------:R-:W-:Y:S01]  /*08b0*/  IADD3 R15, P1, PT, R3, R23, RZ ;  /* 0x00000017030f7210 */ /* 0x000fe20007f3e0ff */
[----:B------:R-:W-:-:S04]  /*08c0*/  IMAD.IADD R27, R22, 0x1, R23 ;  /* 0x00000001161b7824 */ /* 0x000fc800078e0217 */
[----:B------:R-:W-:Y:S01]  /*08d0*/  IMAD.X R18, RZ, RZ, R4, P1 ;  /* 0x000000ffff127224 */ /* 0x000fe200008e0604 */
[----:B------:R-:W-:-:S04]  /*08e0*/  IADD3 R19, P1, PT, R22, R23, RZ ;  /* 0x0000001716137210 */ /* 0x000fc80007f3e0ff */
[----:B------:R-:W-:Y:S02]  /*08f0*/  IADD3.X R24, PT, PT, RZ, RZ, RZ, P1, !PT ;  /* 0x000000ffff187210 */ /* 0x000fe40000ffe4ff */
[----:B-1----:R-:W-:-:S04]  /*0900*/  LEA R14, P2, R15, UR4, 0x2 ;  /* 0x000000040f0e7c11 */ /* 0x002fc8000f8410ff */
[----:B------:R-:W-:Y:S01]  /*0910*/  LEA.HI.X R15, R15, UR5, R18, 0x2, P2 ;  /* 0x000000050f0f7c11 */ /* 0x000fe200090f1412 */
[----:B0-----:R-:W-:Y:S01]  /*0920*/  IMAD.WIDE.U32 R16, R27, 0x4, R16 ;  /* 0x000000041b107825 */ /* 0x001fe200078e0010 */
[----:B------:R-:W-:-:S03]  /*0930*/  LEA R18, P2, R19, UR6, 0x2 ;  /* 0x0000000613127c11 */ /* 0x000fc6000f8410ff */
[----:B------:R-:W2:Y:S01]  /*0940*/  LDG.E R26, desc[UR8][R14.64+0x4] ;  /* 0x000004080e1a7981 */ /* 0x000ea2000c1e1900 */
[----:B------:R-:W-:-:S03]  /*0950*/  LEA.HI.X R19, R19, UR7, R24, 0x2, P2 ;  /* 0x0000000713137c11 */ /* 0x000fc600090f1418 */
[----:B------:R-:W3:Y:S04]  /*0960*/  LDG.E R17, desc[UR8][R16.64] ;  /* 0x0000000810117981 */ /* 0x000ee8000c1e1900 */
[----:B------:R-:W3:Y:S04]  /*0970*/  LDG.E R24, desc[UR8][R14.64] ;  /* 0x000000080e187981 */ /* 0x000ee8000c1e1900 */
[----:B------:R-:W2:Y:S01]  /*0980*/  LDG.E R19, desc[UR8][R18.64+0x4] ;  /* 0x0000040812137981 */ /* 0x000ea2000c1e1900 */
[----:B------:R-:W-:Y:S02]  /*0990*/  VIADD R23, R23, 0x2 ;  /* 0x0000000217177836 */ /* 0x000fe40000000000 */
[----:B---3--:R-:W-:Y:S01]  /*09a0*/  FADD R24, R24, -R17 ;  /* 0x8000001118187221 */ /* 0x008fe20000000000 */
[----:B--2---:R-:W-:-:S03]  /*09b0*/  FADD R26, R26, -R19 ;  /* 0x800000131a1a7221 */ /* 0x004fc60000000000 */
[----:B------:R-:W-:-:S04]  /*09c0*/  FFMA R25, R24, R24, R25 ;  /* 0x0000001818197223 */ /* 0x000fc80000000019 */
[----:B------:R-:W-:-:S07]  /*09d0*/  FFMA R25, R26, R26, R25 ;  /* 0x0000001a1a197223 */ /* 0x000fce0000000019 */
.L_x_40:
[----:B------:R-:W-:Y:S05]  /*09e0*/  @!P0 BRA `(.L_x_38) ;  /* 0x0000000000308947 */ /* 0x000fea0003800000 */
[----:B------:R-:W0:Y:S01]  /*09f0*/  LDC.64 R14, c[0x0][0x388] ;  /* 0x0000e200ff0e7b82 */ /* 0x000e220000000a00 */
[----:B------:R-:W1:Y:S01]  /*0a00*/  LDCU.64 UR4, c[0x0][0x380] ;  /* 0x00007000ff0477ac */ /* 0x000e620008000a00 */
[----:B------:R-:W-:Y:S01]  /*0a10*/  IADD3 R18, P0, PT, R3, R23, RZ ;  /* 0x0000001703127210 */ /* 0x000fe20007f1e0ff */
[----:B------:R-:W-:-:S03]  /*0a20*/  IMAD.IADD R17, R22, 0x1, R23 ;  /* 0x0000000116117824 */ /* 0x000fc600078e0217 */
[----:B------:R-:W-:Y:S02]  /*0a30*/  IADD3.X R19, PT, PT, RZ, R4, RZ, P0, !PT ;  /* 0x00000004ff137210 */ /* 0x000fe400007fe4ff */
[----:B-1----:R-:W-:Y:S01]  /*0a40*/  LEA R16, P0, R18, UR4, 0x2 ;  /* 0x0000000412107c11 */ /* 0x002fe2000f8010ff */
[----:B0-----:R-:W-:-:S03]  /*0a50*/  IMAD.WIDE.U32 R14, R17, 0x4, R14 ;  /* 0x00000004110e7825 */ /* 0x001fc600078e000e */
[----:B------:R-:W-:-:S03]  /*0a60*/  LEA.HI.X R17, R18, UR5, R19, 0x2, P0 ;  /* 0x0000000512117c11 */ /* 0x000fc600080f1413 */
[----:B------:R-:W2:Y:S04]  /*0a70*/  LDG.E R15, desc[UR8][R14.64] ;  /* 0x000000080e0f7981 */ /* 0x000ea8000c1e1900 */
[----:B------:R-:W2:Y:S02]  /*0a80*/  LDG.E R16, desc[UR8][R16.64] ;  /* 0x0000000810107981 */ /* 0x000ea4000c1e1900 */
[----:B--2---:R-:W-:-:S04]  /*0a90*/  FADD R18, R16, -R15 ;  /* 0x8000000f10127221 */ /* 0x004fc80000000000 */
[----:B------:R-:W-:-:S07]  /*0aa0*/  FFMA R25, R18, R18, R25 ;  /* 0x0000001212197223 */ /* 0x000fce0000000019 */
.L_x_38:
[----:B------:R-:W0:Y:S01]  /*0ab0*/  LDCU UR4, c[0x3][URZ] ;  /* 0x00c00000ff0477ac */ /* 0x000e220008000800 */
[----:B------:R-:W-:Y:S01]  /*0ac0*/  VIADD R11, R11, 0x1 ;  /* 0x000000010b0b7836 */ /* 0x000fe20000000000 */
[----:B------:R-:W-:-:S04]  /*0ad0*/  FSETP.GEU.AND P0, PT, R25, R10, PT ;  /* 0x0000000a1900720b */ /* 0x000fc80003f0e000 */
[----:B------:R-:W-:Y:S02]  /*0ae0*/  FSEL R10, R25, R10, !P0 ;  /* 0x0000000a190a7208 */ /* 0x000fe40004000000 */
[C---:B------:R-:W-:Y:S02]  /*0af0*/  SEL R5, R11.reuse, R5, !P0 ;  /* 0x000000050b057207 */ /* 0x040fe40004000000 */
[----:B0-----:R-:W-:-:S13]  /*0b00*/  ISETP.NE.AND P1, PT, R11, UR4, PT ;  /* 0x000000040b007c0c */ /* 0x001fda000bf25270 */
[----:B------:R-:W-:Y:S05]  /*0b10*/  @!P1 BRA `(.L_x_34) ;  /* 0x00000004000c9947 */ /* 0x000fea0003800000 */
[----:B------:R-:W-:Y:S05]  /*0b20*/  BRA `(.L_x_41) ;  /* 0xfffffff400d47947 */ /* 0x000fea000383ffff */
.L_x_35:
[----:B------:R-:W-:Y:S01]  /*0b30*/  UISETP.GE.U32.AND UP0, UPT, UR4, 0x4, UPT ;  /* 0x000000040400788c */ /* 0x000fe2000bf06070 */
[----:B------:R-:W-:Y:S02]  /*0b40*/  HFMA2 R6, -RZ, RZ, 0, 0 ;  /* 0x00000000ff067431 */ /* 0x000fe400000001ff */
[----:B------:R-:W-:Y:S01]  /*0b50*/  IMAD.MOV.U32 R4, RZ, RZ, 0x7f7fffff ;  /* 0x7f7fffffff047424 */ /* 0x000fe200078e00ff */
[----:B------:R-:W-:Y:S01]  /*0b60*/  ULOP3.LUT UR5, UR4, 0x3, URZ, 0xc0, !UPT ;  /* 0x0000000304057892 */ /* 0x000fe2000f8ec0ff */
[----:B------:R-:W-:-:S04]  /*0b70*/  IMAD.MOV.U32 R5, RZ, RZ, R0 ;  /* 0x000000ffff057224 */ /* 0x000fc800078e0000 */
[----:B------:R-:W-:Y:S07]  /*0b80*/  BRA.U !UP0, `(.L_x_42) ;  /* 0x0000000108c87547 */ /* 0x000fee000b800000 */
[----:B------:R-:W-:Y:S01]  /*0b90*/  ULOP3.LUT UR4, UR4, 0x7ffffffc, URZ, 0xc0, !UPT ;  /* 0x7ffffffc04047892 */ /* 0x000fe2000f8ec0ff */
[----:B------:R-:W-:Y:S01]  /*0ba0*/  IMAD.MOV.U32 R4, RZ, RZ, 0x7f7fffff ;  /* 0x7f7fffffff047424 */ /* 0x000fe200078e00ff */
[----:B------:R-:W-:Y:S01]  /*0bb0*/  MOV R7, RZ ;  /* 0x000000ff00077202 */ /* 0x000fe20000000f00 */
[----:B------:R-:W-:Y:S01]  /*0bc0*/  IMAD.MOV.U32 R5, RZ, RZ, R0 ;  /* 0x000000ffff057224 */ /* 0x000fe200078e0000 */
[----:B------:R-:W-:Y:S02]  /*0bd0*/  UIADD3 UR6, UPT, UPT, -UR4, URZ, URZ ;  /* 0x000000ff04067290 */ /* 0x000fe4000fffe1ff */
[----:B------:R-:W-:Y:S02]  /*0be0*/  IMAD.U32 R6, RZ, RZ, UR4 ;  /* 0x00000004ff067e24 */ /* 0x000fe4000f8e00ff */
[----:B------:R-:W-:-:S09]  /*0bf0*/  UISETP.GE.AND UP0, UPT, UR6, URZ, UPT ;  /* 0x000000ff0600728c */ /* 0x000fd2000bf06270 */
[----:B------:R-:W-:Y:S05]  /*0c00*/  BRA.U UP0, `(.L_x_43) ;  /* 0x00000001008c7547 */ /* 0x000fea000b800000 */
[----:B------:R-:W-:Y:S02]  /*0c10*/  UIADD3 UR4, UPT, UPT, -UR6, URZ, URZ ;  /* 0x000000ff06047290 */ /* 0x000fe4000fffe1ff */
[----:B------:R-:W-:Y:S02]  /*0c20*/  UPLOP3.LUT UP0, UPT, UPT, UPT, UPT, 0x80, 0x8 ;  /* 0x000000000008789c */ /* 0x000fe40003f0f070 */
[----:B------:R-:W-:-:S09]  /*0c30*/  UISETP.GT.AND UP1, UPT, UR4, 0xc, UPT ;  /* 0x0000000c0400788c */ /* 0x000fd2000bf24270 */
[----:B------:R-:W-:Y:S05]  /*0c40*/  BRA.U !UP1, `(.L_x_44) ;  /* 0x0000000109447547 */ /* 0x000fea000b800000 */
[----:B------:R-:W-:-:S11]  /*0c50*/  UPLOP3.LUT UP0, UPT, UPT, UPT, UPT, 0x40, 0x4 ;  /* 0x000000000004789c */ /* 0x000fd60003f0e870 */
.L_x_45:
[----:B------:R-:W-:Y:S01]  /*0c60*/  FSETP.GT.AND P0, PT, R4, RZ, PT ;  /* 0x000000ff0400720b */ /* 0x000fe20003f04000 */
[----:B------:R-:W-:-:S03]  /*0c70*/  UIADD3 UR6, UPT, UPT, UR6, 0x10, URZ ;  /* 0x0000001006067890 */ /* 0x000fc6000fffe0ff */
[----:B------:R-:W-:Y:S01]  /*0c80*/  FSEL R4, R4, RZ, !P0 ;  /* 0x000000ff04047208 */ /* 0x000fe20004000000 */
[----:B------:R-:W-:-:S03]  /*0c90*/  UISETP.GE.AND UP1, UPT, UR6, -0xc, UPT ;  /* 0xfffffff40600788c */ /* 0x000fc6000bf26270 */
[----:B------:R-:W-:-:S04]  /*0ca0*/  FSETP.GT.AND P1, PT, R4, RZ, PT ;  /* 0x000000ff0400720b */ /* 0x000fc80003f24000 */
[----:B------:R-:W-:Y:S02]  /*0cb0*/  FSEL R4, R4, RZ, !P1 ;  /* 0x000000ff04047208 */ /* 0x000fe40004800000 */
[----:B------:R-:W-:Y:S02]  /*0cc0*/  @P0 IADD3 R5, PT, PT, R7, 0x1, RZ ;  /* 0x0000000107050810 */ /* 0x000fe40007ffe0ff */
[----:B------:R-:W-:-:S04]  /*0cd0*/  FSETP.GT.AND P2, PT, R4, RZ, PT ;  /* 0x000000ff0400720b */ /* 0x000fc80003f44000 */
[----:B------:R-:W-:Y:S01]  /*0ce0*/  FSEL R4, R4, RZ, !P2 ;  /* 0x000000ff04047208 */ /* 0x000fe20005000000 */
[----:B------:R-:W-:-:S03]  /*0cf0*/  @P1 VIADD R5, R7, 0x5 ;  /* 0x0000000507051836 */ /* 0x000fc60000000000 */
[----:B------:R-:W-:-:S04]  /*0d00*/  FSETP.GT.AND P3, PT, R4, RZ, PT ;  /* 0x000000ff0400720b */ /* 0x000fc80003f64000 */
[----:B------:R-:W-:Y:S01]  /*0d10*/  FSEL R4, R4, RZ, !P3 ;  /* 0x000000ff04047208 */ /* 0x000fe20005800000 */
[----:B------:R-:W-:-:S08]  /*0d20*/  @P2 VIADD R5, R7, 0x9 ;  /* 0x0000000907052836 */ /* 0x000fd00000000000 */
[C---:B------:R-:W-:Y:S01]  /*0d30*/  @P3 IADD3 R5, PT, PT, R7.reuse, 0xd, RZ ;  /* 0x0000000d07053810 */ /* 0x040fe20007ffe0ff */
[----:B------:R-:W-:Y:S01]  /*0d40*/  VIADD R7, R7, 0x10 ;  /* 0x0000001007077836 */ /* 0x000fe20000000000 */
[----:B------:R-:W-:Y:S06]  /*0d50*/  BRA.U !UP1, `(.L_x_45) ;  /* 0xfffffffd09c07547 */ /* 0x000fec000b83ffff */
.L_x_44:
[----:B------:R-:W-:-:S04]  /*0d60*/  UIADD3 UR4, UPT, UPT, -UR6, URZ, URZ ;  /* 0x000000ff06047290 */ /* 0x000fc8000fffe1ff */
[----:B------:R-:W-:-:S09]  /*0d70*/  UISETP.GT.AND UP1, UPT, UR4, 0x4, UPT ;  /* 0x000000040400788c */ /* 0x000fd2000bf24270 */
[----:B------:R-:W-:Y:S05]  /*0d80*/  BRA.U !UP1, `(.L_x_46) ;  /* 0x0000000109247547 */ /* 0x000fea000b800000 */
[C---:B------:R-:W-:Y:S01]  /*0d90*/  FSETP.GT.AND P0, PT, R4.reuse, RZ, PT ;  /* 0x000000ff0400720b */ /* 0x040fe20003f04000 */
[----:B------:R-:W-:Y:S02]  /*0da0*/  UIADD3 UR6, UPT, UPT, UR6, 0x8, URZ ;  /* 0x0000000806067890 */ /* 0x000fe4000fffe0ff */
[----:B------:R-:W-:Y:S01]  /*0db0*/  UPLOP3.LUT UP0, UPT, UPT, UPT, UPT, 0x40, 0x4 ;  /* 0x000000000004789c */ /* 0x000fe20003f0e870 */
[----:B------:R-:W-:-:S04]  /*0dc0*/  FSEL R4, R4, RZ, !P0 ;  /* 0x000000ff04047208 */ /* 0x000fc80004000000 */
[----:B------:R-:W-:-:S04]  /*0dd0*/  FSETP.GT.AND P1, PT, R4, RZ, PT ;  /* 0x000000ff0400720b */ /* 0x000fc80003f24000 */
[----:B------:R-:W-:Y:S01]  /*0de0*/  FSEL R4, R4, RZ, !P1 ;  /* 0x000000ff04047208 */ /* 0x000fe20004800000 */
[----:B------:R-:W-:-:S08]  /*0df0*/  @P0 VIADD R5, R7, 0x1 ;  /* 0x0000000107050836 */ /* 0x000fd00000000000 */
[C---:B------:R-:W-:Y:S01]  /*0e00*/  @P1 IADD3 R5, PT, PT, R7.reuse, 0x5, RZ ;  /* 0x0000000507051810 */ /* 0x040fe20007ffe0ff */
[----:B------:R-:W-:-:S07]  /*0e10*/  VIADD R7, R7, 0x8 ;  /* 0x0000000807077836 */ /* 0x000fce0000000000 */
.L_x_46:
[----:B------:R-:W-:-:S09]  /*0e20*/  UISETP.NE.OR UP0, UPT, UR6, URZ, UP0 ;  /* 0x000000ff0600728c */ /* 0x000fd20008705670 */
[----:B------:R-:W-:Y:S05]  /*0e30*/  BRA.U !UP0, `(.L_x_42) ;  /* 0x00000001081c7547 */ /* 0x000fea000b800000 */
.L_x_43:
[----:B------:R-:W-:Y:S01]  /*0e40*/  UIADD3 UR6, UPT, UPT, UR6, 0x4, URZ ;  /* 0x0000000406067890 */ /* 0x000fe2000fffe0ff */
[----:B------:R-:W-:-:S03]  /*0e50*/  FSETP.GT.AND P0, PT, R4, RZ, PT ;  /* 0x000000ff0400720b */ /* 0x000fc60003f04000 */
[----:B------:R-:W-:Y:S01]  /*0e60*/  UISETP.NE.AND UP0, UPT, UR6, URZ, UPT ;  /* 0x000000ff0600728c */ /* 0x000fe2000bf05270 */
[----:B------:R-:W-:-:S09]  /*0e70*/  FSEL R4, R4, RZ, !P0 ;  /* 0x000000ff04047208 */ /* 0x000fd20004000000 */
[C---:B------:R-:W-:Y:S01]  /*0e80*/  @P0 VIADD R5, R7.reuse, 0x1 ;  /* 0x0000000107050836 */ /* 0x040fe20000000000 */
[----:B------:R-:W-:Y:S01]  /*0e90*/  IADD3 R7, PT, PT, R7, 0x4, RZ ;  /* 0x0000000407077810 */ /* 0x000fe20007ffe0ff */
[----:B------:R-:W-:Y:S06]  /*0ea0*/  BRA.U UP0, `(.L_x_43) ;  /* 0xfffffffd00e47547 */ /* 0x000fec000b83ffff */
.L_x_42:
[----:B------:R-:W-:-:S09]  /*0eb0*/  UISETP.NE.AND UP0, UPT, UR5, URZ, UPT ;  /* 0x000000ff0500728c */ /* 0x000fd2000bf05270 */
[----:B------:R-:W-:Y:S05]  /*0ec0*/  BRA.U !UP0, `(.L_x_34) ;  /* 0x0000000108207547 */ /* 0x000fea000b800000 */
[----:B------:R-:W-:-:S05]  /*0ed0*/  UMOV UR4, URZ ;  /* 0x000000ff00047c82 */ /* 0x000fca0008000000 */
.L_x_47:
[----:B------:R-:W-:Y:S01]  /*0ee0*/  UIADD3 UR4, UPT, UPT, UR4, 0x1, URZ ;  /* 0x0000000104047890 */ /* 0x000fe2000fffe0ff */
[----:B------:R-:W-:Y:S01]  /*0ef0*/  VIADD R6, R6, 0x1 ;  /* 0x0000000106067836 */ /* 0x000fe20000000000 */
[----:B------:R-:W-:Y:S02]  /*0f00*/  FSETP.GT.AND P0, PT, R4, RZ, PT ;  /* 0x000000ff0400720b */ /* 0x000fe40003f04000 */
[----:B------:R-:W-:Y:S02]  /*0f10*/  UISETP.NE.AND UP0, UPT, UR4, UR5, UPT ;  /* 0x000000050400728c */ /* 0x000fe4000bf05270 */
[----:B------:R-:W-:Y:S02]  /*0f20*/  SEL R5, R6, R5, P0 ;  /* 0x0000000506057207 */ /* 0x000fe40000000000 */
[----:B------:R-:W-:-:S05]  /*0f30*/  FSEL R4, R4, RZ, !P0 ;  /* 0x000000ff04047208 */ /* 0x000fca0004000000 */
[----:B------:R-:W-:Y:S05]  /*0f40*/  BRA.U UP0, `(.L_x_47) ;  /* 0xfffffffd00e47547 */ /* 0x000fea000b83ffff */
.L_x_34:
[----:B------:R-:W0:Y:S01]  /*0f50*/  LDC.64 R8, c[0x0][0x390] ;  /* 0x0000e400ff087b82 */ /* 0x000e220000000a00 */
[----:B------:R-:W-:Y:S01]  /*0f60*/  ISETP.NE.AND P0, PT, R0, R5, PT ;  /* 0x000000050000720c */ /* 0x000fe20003f05270 */
[----:B------:R-:W-:Y:S01]  /*0f70*/  BSSY.RECONVERGENT B0, `(.L_x_48) ;  /* 0x000000b000007945 */ /* 0x000fe20003800200 */
[----:B------:R-:W-:Y:S02]  /*0f80*/  IMAD.MOV.U32 R15, RZ, RZ, 0x1 ;  /* 0x00000001ff0f7424 */ /* 0x000fe400078e00ff */
[----:B0-----:R-:W-:-:S09]  /*0f90*/  IMAD.WIDE R8, R5, 0x4, R8 ;  /* 0x0000000405087825 */ /* 0x001fd200078e0208 */
[----:B------:R-:W-:Y:S05]  /*0fa0*/  @!P0 BRA `(.L_x_49) ;  /* 0x00000000001c8947 */ /* 0x000fea0003800000 */
[----:B------:R-:W0:Y:S01]  /*0fb0*/  S2R R0, SR_LANEID ;  /* 0x0000000000007919 */ /* 0x000e220000000000 */
[----:B------:R-:W1:Y:S01]  /*0fc0*/  LDC.64 R6, c[0x0][0x3a8] ;  /* 0x0000ea00ff067b82 */ /* 0x000e620000000a00 */
[----:B------:R-:W-:Y:S02]  /*0fd0*/  VOTEU.ANY UR4, UPT, PT ;  /* 0x0000000000047886 */ /* 0x000fe400038e0100 */
[----:B------:R-:W-:Y:S02]  /*0fe0*/  UFLO.U32 UR5, UR4 ;  /* 0x00000004000572bd */ /* 0x000fe400080e0000 */
[----:B------:R-:W1:Y:S04]  /*0ff0*/  POPC R11, UR4 ;  /* 0x00000004000b7d09 */ /* 0x000e680008000000 */
[----:B0-----:R-:W-:-:S13]  /*1000*/  ISETP.EQ.U32.AND P0, PT, R0, UR5, PT ;  /* 0x0000000500007c0c */ /* 0x001fda000bf02070 */
[----:B-1----:R0:W-:Y:S02]  /*1010*/  @P0 REDG.E.ADD.STRONG.GPU desc[UR8][R6.64], R11 ;  /* 0x0000000b0600098e */ /* 0x0021e4000c12e108 */
.L_x_49:
[----:B------:R-:W-:Y:S05]  /*1020*/  BSYNC.RECONVERGENT B0 ;  /* 0x0000000000007941 */ /* 0x000fea0003800200 */
.L_x_48:
[----:B------:R-:W-:Y:S01]  /*1030*/  ISETP.GE.AND P0, PT, R2, 0x1, PT ;  /* 0x000000010200780c */ /* 0x000fe20003f06270 */
[----:B------:R1:W-:Y:S04]  /*1040*/  STG.E desc[UR8][R12.64], R5 ;  /* 0x000000050c007986 */ /* 0x0003e8000c101908 */
[----:B------:R1:W-:Y:S08]  /*1050*/  REDG.E.ADD.STRONG.GPU desc[UR8][R8.64+-0x4], R15 ;  /* 0xfffffc0f0800798e */ /* 0x0003f0000c12e108 */
[----:B------:R-:W-:Y:S05]  /*1060*/  @!P0 EXIT ;  /* 0x000000000000894d */ /* 0x000fea0003800000 */
[C---:B------:R-:W-:Y:S01]  /*1070*/  ISETP.GE.U32.AND P0, PT, R2.reuse, 0x10, PT ;  /* 0x000000100200780c */ /* 0x040fe20003f06070 */
[----:B------:R-:W-:Y:S01]  /*1080*/  IMAD.MOV.U32 R4, RZ, RZ, RZ ;  /* 0x000000ffff047224 */ /* 0x000fe200078e00ff */
[----:B-1----:R-:W-:Y:S02]  /*1090*/  IADD3 R5, PT, PT, R5, -0x1, RZ ;  /* 0xffffffff05057810 */ /* 0x002fe40007ffe0ff */
[----:B------:R-:W-:-:S03]  /*10a0*/  LOP3.LUT R12, R2, 0xf, RZ, 0xc0, !PT ;  /* 0x0000000f020c7812 */ /* 0x000fc600078ec0ff */
[----:B------:R-:W-:Y:S01]  /*10b0*/  IMAD R0, R5, R2, RZ ;  /* 0x0000000205007224 */ /* 0x000fe200078e02ff */
[----:B------:R-:W-:-:S05]  /*10c0*/  ISETP.NE.AND P1, PT, R12, RZ, PT ;  /* 0x000000ff0c00720c */ /* 0x000fca0003f25270 */
[----:B------:R-:W-:Y:S08]  /*10d0*/  @!P0 BRA `(.L_x_50) ;  /* 0x0000000000d48947 */ /* 0x000ff00003800000 */
[----:B------:R-:W1:Y:S01]  /*10e0*/  LDCU.64 UR6, c[0x0][0x398] ;  /* 0x00007300ff0677ac */ /* 0x000e620008000a00 */
[----:B------:R-:W-:Y:S01]  /*10f0*/  LOP3.LUT R4, R2, 0x7ffffff0, RZ, 0xc0, !PT ;  /* 0x7ffffff002047812 */ /* 0x000fe200078ec0ff */
[----:B------:R-:W-:Y:S01]  /*1100*/  IMAD.MOV.U32 R10, RZ, RZ, R3 ;  /* 0x000000ffff0a7224 */ /* 0x000fe200078e0003 */
[----:B------:R-:W-:Y:S01]  /*1110*/  MOV R5, R0 ;  /* 0x0000000000057202 */ /* 0x000fe20000000f00 */
[----:B------:R-:W2:Y:S02]  /*1120*/  LDCU.64 UR4, c[0x0][0x380] ;  /* 0x00007000ff0477ac */ /* 0x000ea40008000a00 */
[----:B0-----:R-:W-:Y:S01]  /*1130*/  IMAD.MOV R11, RZ, RZ, -R4 ;  /* 0x000000ffff0b7224 */ /* 0x001fe200078e0a04 */
[----:B-1----:R-:W-:Y:S02]  /*1140*/  UIADD3 UR6, UP0, UPT, UR6, 0x20, URZ ;  /* 0x0000002006067890 */ /* 0x002fe4000ff1e0ff */
[----:B--2---:R-:W-:Y:S02]  /*1150*/  UIADD3 UR4, UP1, UPT, UR4, 0x20, URZ ;  /* 0x0000002004047890 */ /* 0x004fe4000ff3e0ff */
[----:B------:R-:W-:-:S02]  /*1160*/  UIADD3.X UR7, UPT, UPT, URZ, UR7, URZ, UP0, !UPT ;  /* 0x00000007ff077290 */ /* 0x000fc400087fe4ff */
[----:B------:R-:W-:-:S12]  /*1170*/  UIADD3.X UR5, UPT, UPT, URZ, UR5, URZ, UP1, !UPT ;  /* 0x00000005ff057290 */ /* 0x000fd80008ffe4ff */
.L_x_51:
[----:B------:R-:W-:Y:S01]  /*1180*/  MOV R6, UR4 ;  /* 0x0000000400067c02 */ /* 0x000fe20008000f00 */
[----:B------:R-:W-:-:S04]  /*1190*/  IMAD.U32 R7, RZ, RZ, UR5 ;  /* 0x00000005ff077e24 */ /* 0x000fc8000f8e00ff */
[----:B------:R-:W-:-:S05]  /*11a0*/  IMAD.WIDE R6, R10, 0x4, R6 ;  /* 0x000000040a067825 */ /* 0x000fca00078e0206 */
[----:B----4-:R-:W2:Y:S01]  /*11b0*/  LDG.E R13, desc[UR8][R6.64+-0x20] ;  /* 0xffffe008060d7981 */ /* 0x010ea2000c1e1900 */
[----:B------:R-:W-:Y:S01]  /*11c0*/  MOV R8, UR6 ;  /* 0x0000000600087c02 */ /* 0x000fe20008000f00 */
[----:B------:R-:W-:-:S04]  /*11d0*/  IMAD.U32 R9, RZ, RZ, UR7 ;  /* 0x00000007ff097e24 */ /* 0x000fc8000f8e00ff */
[----:B------:R-:W-:-:S05]  /*11e0*/  IMAD.WIDE R8, R5, 0x4, R8 ;  /* 0x0000000405087825 */ /* 0x000fca00078e0208 */
[----:B--2---:R0:W-:Y:S04]  /*11f0*/  REDG.E.ADD.F32.FTZ.RN.STRONG.GPU desc[UR8][R8.64+-0x20], R13 ;  /* 0xffffe00d080079a6 */ /* 0x0041e8000c12f308 */
[----:B------:R-:W2:Y:S04]  /*1200*/  LDG.E R15, desc[UR8][R6.64+-0x1c] ;  /* 0xffffe408060f7981 */ /* 0x000ea8000c1e1900 */
[----:B--2---:R1:W-:Y:S04]  /*1210*/  REDG.E.ADD.F32.FTZ.RN.STRONG.GPU desc[UR8][R8.64+-0x1c], R15 ;  /* 0xffffe40f080079a6 */ /* 0x0043e8000c12f308 */
[----:B------:R-:W2:Y:S04]  /*1220*/  LDG.E R17, desc[UR8][R6.64+-0x18] ;  /* 0xffffe80806117981 */ /* 0x000ea8000c1e1900 */
[----:B--2---:R2:W-:Y:S04]  /*1230*/  REDG.E.ADD.F32.FTZ.RN.STRONG.GPU desc[UR8][R8.64+-0x18], R17 ;  /* 0xffffe811080079a6 */ /* 0x0045e8000c12f308 */
[----:B------:R-:W3:Y:S04]  /*1240*/  LDG.E R19, desc[UR8][R6.64+-0x14] ;  /* 0xffffec0806137981 */ /* 0x000ee8000c1e1900 */
[----:B---3--:R3:W-:Y:S04]  /*1250*/  REDG.E.ADD.F32.FTZ.RN.STRONG.GPU desc[UR8][R8.64+-0x14], R19 ;  /* 0xffffec13080079a6 */ /* 0x0087e8000c12f308 */
[----:B------:R-:W4:Y:S04]  /*1260*/  LDG.E R21, desc[UR8][R6.64+-0x10] ;  /* 0xfffff00806157981 */ /* 0x000f28000c1e1900 */
[----:B----4-:R4:W-:Y:S04]  /*1270*/  REDG.E.ADD.F32.FTZ.RN.STRONG.GPU desc[UR8][R8.64+-0x10], R21 ;  /* 0xfffff015080079a6 */ /* 0x0109e8000c12f308 */
[----:B------:R-:W5:Y:S04]  /*1280*/  LDG.E R23, desc[UR8][R6.64+-0xc] ;  /* 0xfffff40806177981 */ /* 0x000f68000c1e1900 */
[----:B-----5:R5:W-:Y:S04]  /*1290*/  REDG.E.ADD.F32.FTZ.RN.STRONG.GPU desc[UR8][R8.64+-0xc], R23 ;  /* 0xfffff417080079a6 */ /* 0x020be8000c12f308 */
[----:B0-----:R-:W2:Y:S04]  /*12a0*/  LDG.E R13, desc[UR8][R6.64+-0x8] ;  /* 0xfffff808060d7981 */ /* 0x001ea8000c1e1900 */
[----:B--2---:R0:W-:Y:S04]  /*12b0*/  REDG.E.ADD.F32.FTZ.RN.STRONG.GPU desc[UR8][R8.64+-0x8], R13 ;  /* 0xfffff80d080079a6 */ /* 0x0041e8000c12f308 */
[----:B-1----:R-:W2:Y:S04]  /*12c0*/  LDG.E R15, desc[UR8][R6.64+-0x4] ;  /* 0xfffffc08060f7981 */ /* 0x002ea8000c1e1900 */
[----:B--2---:R1:W-:Y:S04]  /*12d0*/  REDG.E.ADD.F32.FTZ.RN.STRONG.GPU desc[UR8][R8.64+-0x4], R15 ;  /* 0xfffffc0f080079a6 */ /* 0x0043e8000c12f308 */
[----:B------:R-:W2:Y:S04]  /*12e0*/  LDG.E R17, desc[UR8][R6.64] ;  /* 0x0000000806117981 */ /* 0x000ea8000c1e1900 */
[----:B--2---:R2:W-:Y:S04]  /*12f0*/  REDG.E.ADD.F32.FTZ.RN.STRONG.GPU desc[UR8][R8.64], R17 ;  /* 0x00000011080079a6 */ /* 0x0045e8000c12f308 */
[----:B---3--:R-:W3:Y:S04]  /*1300*/  LDG.E R19, desc[UR8][R6.64+0x4] ;  /* 0x0000040806137981 */ /* 0x008ee8000c1e1900 */
[----:B---3--:R3:W-:Y:S04]  /*1310*/  REDG.E.ADD.F32.FTZ.RN.STRONG.GPU desc[UR8][R8.64+0x4], R19 ;  /* 0x00000413080079a6 */ /* 0x0087e8000c12f308 */
[----:B----4-:R-:W4:Y:S04]  /*1320*/  LDG.E R21, desc[UR8][R6.64+0x8] ;  /* 0x0000080806157981 */ /* 0x010f28000c1e1900 */
[----:B----4-:R4:W-:Y:S04]  /*1330*/  REDG.E.ADD.F32.FTZ.RN.STRONG.GPU desc[UR8][R8.64+0x8], R21 ;  /* 0x00000815080079a6 */ /* 0x0109e8000c12f308 */
[----:B-----5:R-:W5:Y:S04]  /*1340*/  LDG.E R23, desc[UR8][R6.64+0xc] ;  /* 0x00000c0806177981 */ /* 0x020f68000c1e1900 */
[----:B-----5:R4:W-:Y:S04]  /*1350*/  REDG.E.ADD.F32.FTZ.RN.STRONG.GPU desc[UR8][R8.64+0xc], R23 ;  /* 0x00000c17080079a6 */ /* 0x0209e8000c12f308 */
[----:B0-----:R-:W5:Y:S04]  /*1360*/  LDG.E R13, desc[UR8][R6.64+0x10] ;  /* 0x00001008060d7981 */ /* 0x001f68000c1e1900 */
[----:B-----5:R4:W-:Y:S04]  /*1370*/  REDG.E.ADD.F32.FTZ.RN.STRONG.GPU desc[UR8][R8.64+0x10], R13 ;  /* 0x0000100d080079a6 */ /* 0x0209e8000c12f308 */
[----:B-1----:R-:W5:Y:S04]  /*1380*/  LDG.E R15, desc[UR8][R6.64+0x14] ;  /* 0x00001408060f7981 */ /* 0x002f68000c1e1900 */
[----:B-----5:R4:W-:Y:S04]  /*1390*/  REDG.E.ADD.F32.FTZ.RN.STRONG.GPU desc[UR8][R8.64+0x14], R15 ;  /* 0x0000140f080079a6 */ /* 0x0209e8000c12f308 */
[----:B--2---:R-:W2:Y:S01]  /*13a0*/  LDG.E R17, desc[UR8][R6.64+0x18] ;  /* 0x0000180806117981 */ /* 0x004ea2000c1e1900 */
[----:B------:R-:W-:-:S04]  /*13b0*/  IADD3 R11, PT, PT, R11, 0x10, RZ ;  /* 0x000000100b0b7810 */ /* 0x000fc80007ffe0ff */
[----:B------:R-:W-:Y:S01]  /*13c0*/  ISETP.NE.AND P0, PT, R11, RZ, PT ;  /* 0x000000ff0b00720c */ /* 0x000fe20003f05270 */
[----:B--2---:R4:W-:Y:S04]  /*13d0*/  REDG.E.ADD.F32.FTZ.RN.STRONG.GPU desc[UR8][R8.64+0x18], R17 ;  /* 0x00001811080079a6 */ /* 0x0049e8000c12f308 */
[----:B---3--:R-:W2:Y:S01]  /*13e0*/  LDG.E R19, desc[UR8][R6.64+0x1c] ;  /* 0x00001c0806137981 */ /* 0x008ea2000c1e1900 */
[----:B------:R-:W-:Y:S01]  /*13f0*/  VIADD R5, R5, 0x10 ;  /* 0x0000001005057836 */ /* 0x000fe20000000000 */
[----:B------:R-:W-:Y:S02]  /*1400*/  IADD3 R10, PT, PT, R10, 0x10, RZ ;  /* 0x000000100a0a7810 */ /* 0x000fe40007ffe0ff */
[----:B--2---:R4:W-:Y:S04]  /*1410*/  REDG.E.ADD.F32.FTZ.RN.STRONG.GPU desc[UR8][R8.64+0x1c], R19 ;  /* 0x00001c13080079a6 */ /* 0x0049e8000c12f308 */
[----:B------:R-:W-:Y:S05]  /*1420*/  @P0 BRA `(.L_x_51) ;  /* 0xfffffffc00540947 */ /* 0x000fea000383ffff */
.L_x_50:
[----:B------:R-:W-:Y:S05]  /*1430*/  @!P1 EXIT ;  /* 0x000000000000994d */ /* 0x000fea0003800000 */
[----:B------:R-:W-:Y:S02]  /*1440*/  ISETP.GE.U32.AND P0, PT, R12, 0x8, PT ;  /* 0x000000080c00780c */ /* 0x000fe40003f06070 */
[----:B------:R-:W-:-:S04]  /*1450*/  LOP3.LUT R10, R2, 0x7, RZ, 0xc0, !PT ;  /* 0x00000007020a7812 */ /* 0x000fc800078ec0ff */
[----:B------:R-:W-:-:S07]  /*1460*/  ISETP.NE.AND P1, PT, R10, RZ, PT ;  /* 0x000000ff0a00720c */ /* 0x000fce0003f25270 */
[----:B------:R-:W-:Y:S06]  /*1470*/  @!P0 BRA `(.L_x_52) ;  /* 0x00000000005c8947 */ /* 0x000fec0003800000 */
[----:B0-----:R-:W0:Y:S01]  /*1480*/  LDC.64 R6, c[0x0][0x380] ;  /* 0x0000e000ff067b82 */ /* 0x001e220000000a00 */
[----:B------:R-:W-:-:S07]  /*1490*/  IMAD.IADD R5, R3, 0x1, R4 ;  /* 0x0000000103057824 */ /* 0x000fce00078e0204 */
[----:B----4-:R-:W1:Y:S01]  /*14a0*/  LDC.64 R8, c[0x0][0x398] ;  /* 0x0000e600ff087b82 */ /* 0x010e620000000a00 */
[----:B0-----:R-:W-:-:S05]  /*14b0*/  IMAD.WIDE R6, R5, 0x4, R6 ;  /* 0x0000000405067825 */ /* 0x001fca00078e0206 */
[----:B------:R-:W2:Y:S01]  /*14c0*/  LDG.E R11, desc[UR8][R6.64] ;  /* 0x00000008060b7981 */ /* 0x000ea2000c1e1900 */
[----:B------:R-:W-:-:S05]  /*14d0*/  IADD3 R5, PT, PT, R0, R4, RZ ;  /* 0x0000000400057210 */ /* 0x000fca0007ffe0ff */
[----:B-1----:R-:W-:-:S05]  /*14e0*/  IMAD.WIDE R8, R5, 0x4, R8 ;  /* 0x0000000405087825 */ /* 0x002fca00078e0208 */
[----:B--2---:R0:W-:Y:S04]  /*14f0*/  REDG.E.ADD.F32.FTZ.RN.STRONG.GPU desc[UR8][R8.64], R11 ;  /* 0x0000000b080079a6 */ /* 0x0041e8000c12f308 */
[----:B------:R-:W2:Y:S04]  /*1500*/  LDG.E R5, desc[UR8][R6.64+0x4] ;  /* 0x0000040806057981 */ /* 0x000ea8000c1e1900 */
[----:B--2---:R1:W-:Y:S04]  /*1510*/  REDG.E.ADD.F32.FTZ.RN.STRONG.GPU desc[UR8][R8.64+0x4], R5 ;  /* 0x00000405080079a6 */ /* 0x0043e8000c12f308 */
[----:B------:R-:W2:Y:S04]  /*1520*/  LDG.E R13, desc[UR8][R6.64+0x8] ;  /* 0x00000808060d7981 */ /* 0x000ea8000c1e1900 */
[----:B--2---:R2:W-:Y:S04]  /*1530*/  REDG.E.ADD.F32.FTZ.RN.STRONG.GPU desc[UR8][R8.64+0x8], R13 ;  /* 0x0000080d080079a6 */ /* 0x0045e8000c12f308 */
[----:B------:R-:W3:Y:S04]  /*1540*/  LDG.E R15, desc[UR8][R6.64+0xc] ;  /* 0x00000c08060f7981 */ /* 0x000ee8000c1e1900 */
[----:B---3--:R2:W-:Y:S04]  /*1550*/  REDG.E.ADD.F32.FTZ.RN.STRONG.GPU desc[UR8][R8.64+0xc], R15 ;  /* 0x00000c0f080079a6 */ /* 0x0085e8000c12f308 */
[----:B------:R-:W3:Y:S04]  /*1560*/  LDG.E R17, desc[UR8][R6.64+0x10] ;  /* 0x0000100806117981 */ /* 0x000ee8000c1e1900 */
[----:B---3--:R2:W-:Y:S04]  /*1570*/  REDG.E.ADD.F32.FTZ.RN.STRONG.GPU desc[UR8][R8.64+0x10], R17 ;  /* 0x00001011080079a6 */ /* 0x0085e8000c12f308 */
[----:B------:R-:W3:Y:S04]  /*1580*/  LDG.E R19, desc[UR8][R6.64+0x14] ;  /* 0x0000140806137981 */ /* 0x000ee8000c1e1900 */
[----:B---3--:R2:W-:Y:S04]  /*1590*/  REDG.E.ADD.F32.FTZ.RN.STRONG.GPU desc[UR8][R8.64+0x14], R19 ;  /* 0x00001413080079a6 */ /* 0x0085e8000c12f308 */
[----:B0-----:R-:W3:Y:S04]  /*15a0*/  LDG.E R11, desc[UR8][R6.64+0x18] ;  /* 0x00001808060b7981 */ /* 0x001ee8000c1e1900 */
[----:B---3--:R2:W-:Y:S04]  /*15b0*/  REDG.E.ADD.F32.FTZ.RN.STRONG.GPU desc[UR8][R8.64+0x18], R11 ;  /* 0x0000180b080079a6 */ /* 0x0085e8000c12f308 */
[----:B-1----:R-:W3:Y:S01]  /*15c0*/  LDG.E R5, desc[UR8][R6.64+0x1c] ;  /* 0x00001c0806057981 */ /* 0x002ee2000c1e1900 */
[----:B------:R-:W-:-:S03]  /*15d0*/  VIADD R4, R4, 0x8 ;  /* 0x0000000804047836 */ /* 0x000fc60000000000 */
[----:B---3--:R2:W-:Y:S04]  /*15e0*/  REDG.E.ADD.F32.FTZ.RN.STRONG.GPU desc[UR8][R8.64+0x1c], R5 ;  /* 0x00001c05080079a6 */ /* 0x0085e8000c12f308 */
.L_x_52:
[----:B------:R-:W-:Y:S05]  /*15f0*/  @!P1 EXIT ;  /* 0x000000000000994d */ /* 0x000fea0003800000 */
[----:B------:R-:W-:Y:S02]  /*1600*/  ISETP.GE.U32.AND P0, PT, R10, 0x4, PT ;  /* 0x000000040a00780c */ /* 0x000fe40003f06070 */
[----:B------:R-:W-:-:S04]  /*1610*/  LOP3.LUT R2, R2, 0x3, RZ, 0xc0, !PT ;  /* 0x0000000302027812 */ /* 0x000fc800078ec0ff */
[----:B------:R-:W-:-:S07]  /*1620*/  ISETP.NE.AND P1, PT, R2, RZ, PT ;  /* 0x000000ff0200720c */ /* 0x000fce0003f25270 */
[----:B------:R-:W-:Y:S06]  /*1630*/  @!P0 BRA `(.L_x_53) ;  /* 0x00000000003c8947 */ /* 0x000fec0003800000 */
[----:B0-----:R-:W0:Y:S01]  /*1640*/  LDC.64 R6, c[0x0][0x380] ;  /* 0x0000e000ff067b82 */ /* 0x001e220000000a00 */
[----:B--2-4-:R-:W-:-:S05]  /*1650*/  IADD3 R9, PT, PT, R3, R4, RZ ;  /* 0x0000000403097210 */ /* 0x014fca0007ffe0ff */
[----:B0-----:R-:W-:Y:S02]  /*1660*/  IMAD.WIDE R8, R9, 0x4, R6 ;  /* 0x0000000409087825 */ /* 0x001fe400078e0206 */
[----:B------:R-:W0:Y:S03]  /*1670*/  LDC.64 R6, c[0x0][0x398] ;  /* 0x0000e600ff067b82 */ /* 0x000e260000000a00 */
[----:B------:R-:W2:Y:S01]  /*1680*/  LDG.E R5, desc[UR8][R8.64] ;  /* 0x0000000808057981 */ /* 0x000ea2000c1e1900 */
[----:B------:R-:W-:-:S04]  /*1690*/  IMAD.IADD R11, R0, 0x1, R4 ;  /* 0x00000001000b7824 */ /* 0x000fc800078e0204 */
[----:B0-----:R-:W-:-:S05]  /*16a0*/  IMAD.WIDE R6, R11, 0x4, R6 ;  /* 0x000000040b067825 */ /* 0x001fca00078e0206 */
[----:B--2---:R1:W-:Y:S04]  /*16b0*/  REDG.E.ADD.F32.FTZ.RN.STRONG.GPU desc[UR8][R6.64], R5 ;  /* 0x00000005060079a6 */ /* 0x0043e8000c12f308 */
[----:B------:R-:W2:Y:S04]  /*16c0*/  LDG.E R11, desc[UR8][R8.64+0x4] ;  /* 0x00000408080b7981 */ /* 0x000ea8000c1e1900 */
[----:B--2---:R1:W-:Y:S04]  /*16d0*/  REDG.E.ADD.F32.FTZ.RN.STRONG.GPU desc[UR8][R6.64+0x4], R11 ;  /* 0x0000040b060079a6 */ /* 0x0043e8000c12f308 */
[----:B------:R-:W2:Y:S04]  /*16e0*/  LDG.E R13, desc[UR8][R8.64+0x8] ;  /* 0x00000808080d7981 */ /* 0x000ea8000c1e1900 */
[----:B--2---:R1:W-:Y:S04]  /*16f0*/  REDG.E.ADD.F32.FTZ.RN.STRONG.GPU desc[UR8][R6.64+0x8], R13 ;  /* 0x0000080d060079a6 */ /* 0x0043e8000c12f308 */
[----:B------:R-:W2:Y:S01]  /*1700*/  LDG.E R15, desc[UR8][R8.64+0xc] ;  /* 0x00000c08080f7981 */ /* 0x000ea2000c1e1900 */
[----:B------:R-:W-:-:S03]  /*1710*/  IADD3 R4, PT, PT, R4, 0x4, RZ ;  /* 0x0000000404047810 */ /* 0x000fc60007ffe0ff */
[----:B--2---:R1:W-:Y:S04]  /*1720*/  REDG.E.ADD.F32.FTZ.RN.STRONG.GPU desc[UR8][R6.64+0xc], R15 ;  /* 0x00000c0f060079a6 */ /* 0x0043e8000c12f308 */
.L_x_53:
[----:B------:R-:W-:Y:S05]  /*1730*/  @!P1 EXIT ;  /* 0x000000000000994d */ /* 0x000fea0003800000 */
[----:B01----:R-:W0:Y:S01]  /*1740*/  LDC.64 R6, c[0x0][0x380] ;  /* 0x0000e000ff067b82 */ /* 0x003e220000000a00 */
[----:B--2-4-:R-:W-:Y:S01]  /*1750*/  IADD3 R13, PT, PT, R0, R4, RZ ;  /* 0x00000004000d7210 */ /* 0x014fe20007ffe0ff */
[----:B------:R-:W-:Y:S02]  /*1760*/  IMAD.IADD R11, R3, 0x1, R4 ;  /* 0x00000001030b7824 */ /* 0x000fe400078e0204 */
[----:B------:R-:W-:-:S04]  /*1770*/  IMAD.MOV R0, RZ, RZ, -R2 ;  /* 0x000000ffff007224 */ /* 0x000fc800078e0a02 */
[----:B------:R-:W1:Y:S03]  /*1780*/  LDC.64 R8, c[0x0][0x398] ;  /* 0x0000e600ff087b82 */ /* 0x000e660000000a00 */
.L_x_54:
[----:B0-2---:R-:W-:-:S06]  /*1790*/  IMAD.WIDE R2, R11, 0x4, R6 ;  /* 0x000000040b027825 */ /* 0x005fcc00078e0206 */
[----:B------:R-:W2:Y:S01]  /*17a0*/  LDG.E R3, desc[UR8][R2.64] ;  /* 0x0000000802037981 */ /* 0x000ea2000c1e1900 */
[----:B------:R-:W-:Y:S01]  /*17b0*/  IADD3 R0, PT, PT, R0, 0x1, RZ ;  /* 0x0000000100007810 */ /* 0x000fe20007ffe0ff */
[----:B-1----:R-:W-:-:S03]  /*17c0*/  IMAD.WIDE R4, R13, 0x4, R8 ;  /* 0x000000040d047825 */ /* 0x002fc600078e0208 */
[----:B------:R-:W-:Y:S01]  /*17d0*/  ISETP.NE.AND P0, PT, R0, RZ, PT ;  /* 0x000000ff0000720c */ /* 0x000fe20003f05270 */
[----:B------:R-:W-:Y:S01]  /*17e0*/  VIADD R11, R11, 0x1 ;  /* 0x000000010b0b7836 */ /* 0x000fe20000000000 */
[----:B------:R-:W-:Y:S01]  /*17f0*/  IADD3 R13, PT, PT, R13, 0x1, RZ ;  /* 0x000000010d0d7810 */ /* 0x000fe20007ffe0ff */
[----:B--2---:R2:W-:Y:S10]  /*1800*/  REDG.E.ADD.F32.FTZ.RN.STRONG.GPU desc[UR8][R4.64], R3 ;  /* 0x00000003040079a6 */ /* 0x0045f4000c12f308 */
[----:B------:R-:W-:Y:S05]  /*1810*/  @P0 BRA `(.L_x_54) ;  /* 0xfffffffc00dc0947 */ /* 0x000fea000383ffff */
[----:B------:R-:W-:Y:S05]  /*1820*/  EXIT ;  /* 0x000000000000794d */ /* 0x000fea0003800000 */
.L_x_55:
        /* <DEDUP_REMOVED lines=13> */
.L_x_59:


//--------------------- .nv.shared.reserved.0     --------------------------
	.section	.nv.shared.reserved.0,"aw",@nobits
	.weak		__nv_reservedSMEM_offset_0_alias
	.size		__nv_reservedSMEM_offset_0_alias, 0, 64
	.other		__nv_reservedSMEM_offset_0_alias,@"STO_CUDA_RESERVED_SHARED STV_DEFAULT"
__nv_reservedSMEM_offset_0_alias:
	.zero		0
	.zero		64


//--------------------- .nv.constant0._Z13step_2_kernelPfS_PiS_ --------------------------
	.section	.nv.constant0._Z13step_2_kernelPfS_PiS_,"a",@progbits
	.sectionflags	@""
	.align	4
.nv.constant0._Z13step_2_kernelPfS_PiS_:
	.zero		928


//--------------------- .nv.constant0._Z13step_1_kernelPfS_PiS_S0_S0_ --------------------------
	.section	.nv.constant0._Z13step_1_kernelPfS_PiS_S0_S0_,"a",@progbits
	.sectionflags	@""
	.align	4
.nv.constant0._Z13step_1_kernelPfS_PiS_S0_S0_:
	.zero		944


//--------------------- SYMBOLS --------------------------

	.type		.nv.reservedSmem.offset0,@object
	.size		.nv.reservedSmem.offset0,0x4
